//
// Generated by NVIDIA NVVM Compiler
//
// Compiler Build ID: CL-36424714
// Cuda compilation tools, release 13.0, V13.0.88
// Based on NVVM 20.0.0
//

.version 9.0
.target sm_100
.address_size 64

	// .globl	_Z27feature_mixing_block_kernelPKaPfiiii

.visible .entry _Z27feature_mixing_block_kernelPKaPfiiii(
	.param .u64 .ptr .align 1 _Z27feature_mixing_block_kernelPKaPfiiii_param_0,
	.param .u64 .ptr .align 1 _Z27feature_mixing_block_kernelPKaPfiiii_param_1,
	.param .u32 _Z27feature_mixing_block_kernelPKaPfiiii_param_2,
	.param .u32 _Z27feature_mixing_block_kernelPKaPfiiii_param_3,
	.param .u32 _Z27feature_mixing_block_kernelPKaPfiiii_param_4,
	.param .u32 _Z27feature_mixing_block_kernelPKaPfiiii_param_5
)
{
	.reg .pred 	%p<11>;
	.reg .b16 	%rs<30>;
	.reg .b32 	%r<53>;
	.reg .b32 	%f<83>;
	.reg .b64 	%rd<43>;

	ld.param.u64 	%rd3, [_Z27feature_mixing_block_kernelPKaPfiiii_param_0];
	ld.param.u64 	%rd2, [_Z27feature_mixing_block_kernelPKaPfiiii_param_1];
	ld.param.u32 	%r30, [_Z27feature_mixing_block_kernelPKaPfiiii_param_2];
	ld.param.u32 	%r27, [_Z27feature_mixing_block_kernelPKaPfiiii_param_3];
	ld.param.u32 	%r28, [_Z27feature_mixing_block_kernelPKaPfiiii_param_4];
	ld.param.u32 	%r29, [_Z27feature_mixing_block_kernelPKaPfiiii_param_5];
	cvta.to.global.u64 	%rd1, %rd3;
	mov.u32 	%r31, %ctaid.x;
	mov.u32 	%r32, %ntid.x;
	mov.u32 	%r33, %tid.x;
	mad.lo.s32 	%r1, %r31, %r32, %r33;
	mul.lo.s32 	%r34, %r28, %r30;
	mul.lo.s32 	%r35, %r34, %r29;
	setp.ge.s32 	%p1, %r1, %r35;
	@%p1 bra 	$L__BB0_15;
	mul.lo.s32 	%r36, %r29, %r28;
	div.s32 	%r2, %r1, %r36;
	mul.lo.s32 	%r37, %r2, %r36;
	sub.s32 	%r38, %r1, %r37;
	rem.s32 	%r3, %r38, %r28;
	setp.lt.s32 	%p2, %r27, 1;
	mov.f32 	%f82, 0f00000000;
	@%p2 bra 	$L__BB0_14;
	mul.lo.s32 	%r4, %r2, %r27;
	and.b32  	%r5, %r27, 15;
	setp.lt.u32 	%p3, %r27, 16;
	mov.f32 	%f82, 0f00000000;
	mov.b32 	%r49, 0;
	@%p3 bra 	$L__BB0_5;
	and.b32  	%r49, %r27, 2147483632;
	neg.s32 	%r47, %r49;
	mul.lo.s32 	%r40, %r2, %r28;
	mad.lo.s32 	%r46, %r40, %r27, %r3;
	shl.b32 	%r9, %r28, 4;
	mov.f32 	%f82, 0f00000000;
	cvt.s64.s32 	%rd6, %r28;
$L__BB0_4:
	.pragma "nounroll";
	cvt.s64.s32 	%rd4, %r46;
	add.s64 	%rd5, %rd1, %rd4;
	ld.global.s8 	%rs1, [%rd5];
	cvt.rn.f32.s16 	%f18, %rs1;
	add.f32 	%f19, %f82, %f18;
	add.s64 	%rd7, %rd5, %rd6;
	ld.global.s8 	%rs2, [%rd7];
	cvt.rn.f32.s16 	%f20, %rs2;
	add.f32 	%f21, %f19, %f20;
	add.s64 	%rd8, %rd7, %rd6;
	ld.global.s8 	%rs3, [%rd8];
	cvt.rn.f32.s16 	%f22, %rs3;
	add.f32 	%f23, %f21, %f22;
	add.s64 	%rd9, %rd8, %rd6;
	ld.global.s8 	%rs4, [%rd9];
	cvt.rn.f32.s16 	%f24, %rs4;
	add.f32 	%f25, %f23, %f24;
	add.s64 	%rd10, %rd9, %rd6;
	ld.global.s8 	%rs5, [%rd10];
	cvt.rn.f32.s16 	%f26, %rs5;
	add.f32 	%f27, %f25, %f26;
	add.s64 	%rd11, %rd10, %rd6;
	ld.global.s8 	%rs6, [%rd11];
	cvt.rn.f32.s16 	%f28, %rs6;
	add.f32 	%f29, %f27, %f28;
	add.s64 	%rd12, %rd11, %rd6;
	ld.global.s8 	%rs7, [%rd12];
	cvt.rn.f32.s16 	%f30, %rs7;
	add.f32 	%f31, %f29, %f30;
	add.s64 	%rd13, %rd12, %rd6;
	ld.global.s8 	%rs8, [%rd13];
	cvt.rn.f32.s16 	%f32, %rs8;
	add.f32 	%f33, %f31, %f32;
	add.s64 	%rd14, %rd13, %rd6;
	ld.global.s8 	%rs9, [%rd14];
	cvt.rn.f32.s16 	%f34, %rs9;
	add.f32 	%f35, %f33, %f34;
	add.s64 	%rd15, %rd14, %rd6;
	ld.global.s8 	%rs10, [%rd15];
	cvt.rn.f32.s16 	%f36, %rs10;
	add.f32 	%f37, %f35, %f36;
	add.s64 	%rd16, %rd15, %rd6;
	ld.global.s8 	%rs11, [%rd16];
	cvt.rn.f32.s16 	%f38, %rs11;
	add.f32 	%f39, %f37, %f38;
	add.s64 	%rd17, %rd16, %rd6;
	ld.global.s8 	%rs12, [%rd17];
	cvt.rn.f32.s16 	%f40, %rs12;
	add.f32 	%f41, %f39, %f40;
	add.s64 	%rd18, %rd17, %rd6;
	ld.global.s8 	%rs13, [%rd18];
	cvt.rn.f32.s16 	%f42, %rs13;
	add.f32 	%f43, %f41, %f42;
	add.s64 	%rd19, %rd18, %rd6;
	ld.global.s8 	%rs14, [%rd19];
	cvt.rn.f32.s16 	%f44, %rs14;
	add.f32 	%f45, %f43, %f44;
	add.s64 	%rd20, %rd19, %rd6;
	ld.global.s8 	%rs15, [%rd20];
	cvt.rn.f32.s16 	%f46, %rs15;
	add.f32 	%f47, %f45, %f46;
	add.s64 	%rd21, %rd20, %rd6;
	ld.global.s8 	%rs16, [%rd21];
	cvt.rn.f32.s16 	%f48, %rs16;
	add.f32 	%f82, %f47, %f48;
	add.s32 	%r47, %r47, 16;
	add.s32 	%r46, %r46, %r9;
	setp.ne.s32 	%p4, %r47, 0;
	@%p4 bra 	$L__BB0_4;
$L__BB0_5:
	setp.eq.s32 	%p5, %r5, 0;
	@%p5 bra 	$L__BB0_14;
	and.b32  	%r15, %r27, 7;
	setp.lt.u32 	%p6, %r5, 8;
	@%p6 bra 	$L__BB0_8;
	add.s32 	%r41, %r49, %r4;
	mad.lo.s32 	%r42, %r41, %r28, %r3;
	cvt.s64.s32 	%rd22, %r42;
	add.s64 	%rd23, %rd1, %rd22;
	ld.global.s8 	%rs17, [%rd23];
	cvt.rn.f32.s16 	%f50, %rs17;
	add.f32 	%f51, %f82, %f50;
	cvt.s64.s32 	%rd24, %r28;
	add.s64 	%rd25, %rd23, %rd24;
	ld.global.s8 	%rs18, [%rd25];
	cvt.rn.f32.s16 	%f52, %rs18;
	add.f32 	%f53, %f51, %f52;
	add.s64 	%rd26, %rd25, %rd24;
	ld.global.s8 	%rs19, [%rd26];
	cvt.rn.f32.s16 	%f54, %rs19;
	add.f32 	%f55, %f53, %f54;
	add.s64 	%rd27, %rd26, %rd24;
	ld.global.s8 	%rs20, [%rd27];
	cvt.rn.f32.s16 	%f56, %rs20;
	add.f32 	%f57, %f55, %f56;
	add.s64 	%rd28, %rd27, %rd24;
	ld.global.s8 	%rs21, [%rd28];
	cvt.rn.f32.s16 	%f58, %rs21;
	add.f32 	%f59, %f57, %f58;
	add.s64 	%rd29, %rd28, %rd24;
	ld.global.s8 	%rs22, [%rd29];
	cvt.rn.f32.s16 	%f60, %rs22;
	add.f32 	%f61, %f59, %f60;
	add.s64 	%rd30, %rd29, %rd24;
	ld.global.s8 	%rs23, [%rd30];
	cvt.rn.f32.s16 	%f62, %rs23;
	add.f32 	%f63, %f61, %f62;
	add.s64 	%rd31, %rd30, %rd24;
	ld.global.s8 	%rs24, [%rd31];
	cvt.rn.f32.s16 	%f64, %rs24;
	add.f32 	%f82, %f63, %f64;
	add.s32 	%r49, %r49, 8;
$L__BB0_8:
	setp.eq.s32 	%p7, %r15, 0;
	@%p7 bra 	$L__BB0_14;
	and.b32  	%r18, %r27, 3;
	setp.lt.u32 	%p8, %r15, 4;
	@%p8 bra 	$L__BB0_11;
	add.s32 	%r43, %r49, %r4;
	mad.lo.s32 	%r44, %r43, %r28, %r3;
	cvt.s64.s32 	%rd32, %r44;
	add.s64 	%rd33, %rd1, %rd32;
	ld.global.s8 	%rs25, [%rd33];
	cvt.rn.f32.s16 	%f66, %rs25;
	add.f32 	%f67, %f82, %f66;
	cvt.s64.s32 	%rd34, %r28;
	add.s64 	%rd35, %rd33, %rd34;
	ld.global.s8 	%rs26, [%rd35];
	cvt.rn.f32.s16 	%f68, %rs26;
	add.f32 	%f69, %f67, %f68;
	add.s64 	%rd36, %rd35, %rd34;
	ld.global.s8 	%rs27, [%rd36];
	cvt.rn.f32.s16 	%f70, %rs27;
	add.f32 	%f71, %f69, %f70;
	add.s64 	%rd37, %rd36, %rd34;
	ld.global.s8 	%rs28, [%rd37];
	cvt.rn.f32.s16 	%f72, %rs28;
	add.f32 	%f82, %f71, %f72;
	add.s32 	%r49, %r49, 4;
$L__BB0_11:
	setp.eq.s32 	%p9, %r18, 0;
	@%p9 bra 	$L__BB0_14;
	add.s32 	%r45, %r49, %r4;
	mad.lo.s32 	%r52, %r28, %r45, %r3;
	neg.s32 	%r51, %r18;
$L__BB0_13:
	.pragma "nounroll";
	cvt.s64.s32 	%rd38, %r52;
	add.s64 	%rd39, %rd1, %rd38;
	ld.global.s8 	%rs29, [%rd39];
	cvt.rn.f32.s16 	%f73, %rs29;
	add.f32 	%f82, %f82, %f73;
	add.s32 	%r52, %r52, %r28;
	add.s32 	%r51, %r51, 1;
	setp.ne.s32 	%p10, %r51, 0;
	@%p10 bra 	$L__BB0_13;
$L__BB0_14:
	cvta.to.global.u64 	%rd40, %rd2;
	mul.wide.s32 	%rd41, %r1, 4;
	add.s64 	%rd42, %rd40, %rd41;
	st.global.f32 	[%rd42], %f82;
$L__BB0_15:
	ret;

}
	// .globl	_Z26adaptive_avg_pool1d_kernelPKfPfiii
.visible .entry _Z26adaptive_avg_pool1d_kernelPKfPfiii(
	.param .u64 .ptr .align 1 _Z26adaptive_avg_pool1d_kernelPKfPfiii_param_0,
	.param .u64 .ptr .align 1 _Z26adaptive_avg_pool1d_kernelPKfPfiii_param_1,
	.param .u32 _Z26adaptive_avg_pool1d_kernelPKfPfiii_param_2,
	.param .u32 _Z26adaptive_avg_pool1d_kernelPKfPfiii_param_3,
	.param .u32 _Z26adaptive_avg_pool1d_kernelPKfPfiii_param_4
)
{
	.reg .pred 	%p<11>;
	.reg .b32 	%r<40>;
	.reg .b32 	%f<85>;
	.reg .b64 	%rd<16>;

	ld.param.u64 	%rd4, [_Z26adaptive_avg_pool1d_kernelPKfPfiii_param_0];
	ld.param.u64 	%rd3, [_Z26adaptive_avg_pool1d_kernelPKfPfiii_param_1];
	ld.param.u32 	%r24, [_Z26adaptive_avg_pool1d_kernelPKfPfiii_param_2];
	ld.param.u32 	%r25, [_Z26adaptive_avg_pool1d_kernelPKfPfiii_param_3];
	ld.param.u32 	%r23, [_Z26adaptive_avg_pool1d_kernelPKfPfiii_param_4];
	cvta.to.global.u64 	%rd1, %rd4;
	mov.u32 	%r26, %ctaid.x;
	mov.u32 	%r27, %ntid.x;
	mov.u32 	%r28, %tid.x;
	mad.lo.s32 	%r1, %r26, %r27, %r28;
	mul.lo.s32 	%r29, %r25, %r24;
	setp.ge.s32 	%p1, %r1, %r29;
	@%p1 bra 	$L__BB1_15;
	setp.lt.s32 	%p2, %r23, 1;
	mov.f32 	%f84, 0f00000000;
	@%p2 bra 	$L__BB1_14;
	mul.lo.s32 	%r2, %r1, %r23;
	and.b32  	%r3, %r23, 15;
	setp.lt.u32 	%p3, %r23, 16;
	mov.f32 	%f84, 0f00000000;
	mov.b32 	%r36, 0;
	@%p3 bra 	$L__BB1_5;
	and.b32  	%r36, %r23, 2147483632;
	neg.s32 	%r34, %r36;
	add.s64 	%rd2, %rd1, 32;
	mov.f32 	%f84, 0f00000000;
	mov.u32 	%r33, %r2;
$L__BB1_4:
	.pragma "nounroll";
	mul.wide.s32 	%rd5, %r33, 4;
	add.s64 	%rd6, %rd2, %rd5;
	ld.global.f32 	%f18, [%rd6+-32];
	add.f32 	%f19, %f84, %f18;
	ld.global.f32 	%f20, [%rd6+-28];
	add.f32 	%f21, %f19, %f20;
	ld.global.f32 	%f22, [%rd6+-24];
	add.f32 	%f23, %f21, %f22;
	ld.global.f32 	%f24, [%rd6+-20];
	add.f32 	%f25, %f23, %f24;
	ld.global.f32 	%f26, [%rd6+-16];
	add.f32 	%f27, %f25, %f26;
	ld.global.f32 	%f28, [%rd6+-12];
	add.f32 	%f29, %f27, %f28;
	ld.global.f32 	%f30, [%rd6+-8];
	add.f32 	%f31, %f29, %f30;
	ld.global.f32 	%f32, [%rd6+-4];
	add.f32 	%f33, %f31, %f32;
	ld.global.f32 	%f34, [%rd6];
	add.f32 	%f35, %f33, %f34;
	ld.global.f32 	%f36, [%rd6+4];
	add.f32 	%f37, %f35, %f36;
	ld.global.f32 	%f38, [%rd6+8];
	add.f32 	%f39, %f37, %f38;
	ld.global.f32 	%f40, [%rd6+12];
	add.f32 	%f41, %f39, %f40;
	ld.global.f32 	%f42, [%rd6+16];
	add.f32 	%f43, %f41, %f42;
	ld.global.f32 	%f44, [%rd6+20];
	add.f32 	%f45, %f43, %f44;
	ld.global.f32 	%f46, [%rd6+24];
	add.f32 	%f47, %f45, %f46;
	ld.global.f32 	%f48, [%rd6+28];
	add.f32 	%f84, %f47, %f48;
	add.s32 	%r34, %r34, 16;
	add.s32 	%r33, %r33, 16;
	setp.ne.s32 	%p4, %r34, 0;
	@%p4 bra 	$L__BB1_4;
$L__BB1_5:
	setp.eq.s32 	%p5, %r3, 0;
	@%p5 bra 	$L__BB1_14;
	and.b32  	%r11, %r23, 7;
	setp.lt.u32 	%p6, %r3, 8;
	@%p6 bra 	$L__BB1_8;
	add.s32 	%r31, %r36, %r2;
	mul.wide.s32 	%rd7, %r31, 4;
	add.s64 	%rd8, %rd1, %rd7;
	ld.global.f32 	%f50, [%rd8];
	add.f32 	%f51, %f84, %f50;
	ld.global.f32 	%f52, [%rd8+4];
	add.f32 	%f53, %f51, %f52;
	ld.global.f32 	%f54, [%rd8+8];
	add.f32 	%f55, %f53, %f54;
	ld.global.f32 	%f56, [%rd8+12];
	add.f32 	%f57, %f55, %f56;
	ld.global.f32 	%f58, [%rd8+16];
	add.f32 	%f59, %f57, %f58;
	ld.global.f32 	%f60, [%rd8+20];
	add.f32 	%f61, %f59, %f60;
	ld.global.f32 	%f62, [%rd8+24];
	add.f32 	%f63, %f61, %f62;
	ld.global.f32 	%f64, [%rd8+28];
	add.f32 	%f84, %f63, %f64;
	add.s32 	%r36, %r36, 8;
$L__BB1_8:
	setp.eq.s32 	%p7, %r11, 0;
	@%p7 bra 	$L__BB1_14;
	and.b32  	%r14, %r23, 3;
	setp.lt.u32 	%p8, %r11, 4;
	@%p8 bra 	$L__BB1_11;
	add.s32 	%r32, %r36, %r2;
	mul.wide.s32 	%rd9, %r32, 4;
	add.s64 	%rd10, %rd1, %rd9;
	ld.global.f32 	%f66, [%rd10];
	add.f32 	%f67, %f84, %f66;
	ld.global.f32 	%f68, [%rd10+4];
	add.f32 	%f69, %f67, %f68;
	ld.global.f32 	%f70, [%rd10+8];
	add.f32 	%f71, %f69, %f70;
	ld.global.f32 	%f72, [%rd10+12];
	add.f32 	%f84, %f71, %f72;
	add.s32 	%r36, %r36, 4;
$L__BB1_11:
	setp.eq.s32 	%p9, %r14, 0;
	@%p9 bra 	$L__BB1_14;
	add.s32 	%r39, %r36, %r2;
	neg.s32 	%r38, %r14;
$L__BB1_13:
	.pragma "nounroll";
	mul.wide.s32 	%rd11, %r39, 4;
	add.s64 	%rd12, %rd1, %rd11;
	ld.global.f32 	%f73, [%rd12];
	add.f32 	%f84, %f84, %f73;
	add.s32 	%r39, %r39, 1;
	add.s32 	%r38, %r38, 1;
	setp.ne.s32 	%p10, %r38, 0;
	@%p10 bra 	$L__BB1_13;
$L__BB1_14:
	cvt.rn.f32.s32 	%f74, %r23;
	div.rn.f32 	%f75, %f84, %f74;
	cvta.to.global.u64 	%rd13, %rd3;
	mul.wide.s32 	%rd14, %r1, 4;
	add.s64 	%rd15, %rd13, %rd14;
	st.global.f32 	[%rd15], %f75;
$L__BB1_15:
	ret;

}
	// .globl	_Z32transformer_decoder_layer_kernelPKfS0_Pfiiiif
.visible .entry _Z32transformer_decoder_layer_kernelPKfS0_Pfiiiif(
	.param .u64 .ptr .align 1 _Z32transformer_decoder_layer_kernelPKfS0_Pfiiiif_param_0,
	.param .u64 .ptr .align 1 _Z32transformer_decoder_layer_kernelPKfS0_Pfiiiif_param_1,
	.param .u64 .ptr .align 1 _Z32transformer_decoder_layer_kernelPKfS0_Pfiiiif_param_2,
	.param .u32 _Z32transformer_decoder_layer_kernelPKfS0_Pfiiiif_param_3,
	.param .u32 _Z32transformer_decoder_layer_kernelPKfS0_Pfiiiif_param_4,
	.param .u32 _Z32transformer_decoder_layer_kernelPKfS0_Pfiiiif_param_5,
	.param .u32 _Z32transformer_decoder_layer_kernelPKfS0_Pfiiiif_param_6,
	.param .f32 _Z32transformer_decoder_layer_kernelPKfS0_Pfiiiif_param_7
)
{
	.reg .pred 	%p<12>;
	.reg .b32 	%r<62>;
	.reg .b32 	%f<84>;
	.reg .b64 	%rd<52>;

	ld.param.u64 	%rd4, [_Z32transformer_decoder_layer_kernelPKfS0_Pfiiiif_param_0];
	ld.param.u64 	%rd5, [_Z32transformer_decoder_layer_kernelPKfS0_Pfiiiif_param_1];
	ld.param.u32 	%r30, [_Z32transformer_decoder_layer_kernelPKfS0_Pfiiiif_param_3];
	ld.param.u32 	%r27, [_Z32transformer_decoder_layer_kernelPKfS0_Pfiiiif_param_4];
	ld.param.u32 	%r28, [_Z32transformer_decoder_layer_kernelPKfS0_Pfiiiif_param_5];
	ld.param.u32 	%r29, [_Z32transformer_decoder_layer_kernelPKfS0_Pfiiiif_param_6];
	cvta.to.global.u64 	%rd1, %rd5;
	cvta.to.global.u64 	%rd2, %rd4;
	mov.u32 	%r31, %ctaid.x;
	mov.u32 	%r32, %ntid.x;
	mov.u32 	%r33, %tid.x;
	mad.lo.s32 	%r1, %r31, %r32, %r33;
	mul.lo.s32 	%r34, %r27, %r30;
	mul.lo.s32 	%r35, %r34, %r28;
	setp.ge.s32 	%p1, %r1, %r35;
	mov.f32 	%f83, 0f00000000;
	@%p1 bra 	$L__BB2_17;
	mul.lo.s32 	%r36, %r28, %r27;
	div.s32 	%r2, %r1, %r36;
	mul.lo.s32 	%r37, %r2, %r36;
	sub.s32 	%r38, %r1, %r37;
	div.s32 	%r3, %r38, %r27;
	setp.lt.s32 	%p2, %r28, 1;
	@%p2 bra 	$L__BB2_16;
	setp.lt.s32 	%p3, %r27, 1;
	mul.lo.s32 	%r4, %r2, %r27;
	@%p3 bra 	$L__BB2_16;
	and.b32  	%r5, %r27, 7;
	and.b32  	%r6, %r27, 3;
	and.b32  	%r7, %r27, 2147483640;
	and.b32  	%r8, %r27, 1;
	neg.s32 	%r9, %r7;
	mul.lo.s32 	%r40, %r2, %r28;
	mul.lo.s32 	%r10, %r40, %r27;
	shl.b32 	%r11, %r28, 3;
	mov.f32 	%f83, 0f00000000;
	mov.b32 	%r55, 0;
	mul.wide.u32 	%rd40, %r28, 4;
$L__BB2_4:
	setp.lt.u32 	%p4, %r27, 8;
	mov.f32 	%f82, 0f00000000;
	mov.b32 	%r60, 0;
	@%p4 bra 	$L__BB2_7;
	add.s32 	%r57, %r3, %r10;
	add.s32 	%r56, %r10, %r55;
	mov.f32 	%f82, 0f00000000;
	mov.u32 	%r58, %r9;
$L__BB2_6:
	.pragma "nounroll";
	mul.wide.s32 	%rd6, %r56, 4;
	add.s64 	%rd7, %rd2, %rd6;
	ld.global.f32 	%f23, [%rd7];
	mul.wide.s32 	%rd8, %r57, 4;
	add.s64 	%rd9, %rd1, %rd8;
	ld.global.f32 	%f24, [%rd9];
	fma.rn.f32 	%f25, %f23, %f24, %f82;
	mul.wide.u32 	%rd10, %r28, 4;
	add.s64 	%rd11, %rd7, %rd10;
	ld.global.f32 	%f26, [%rd11];
	add.s64 	%rd12, %rd9, %rd10;
	ld.global.f32 	%f27, [%rd12];
	fma.rn.f32 	%f28, %f26, %f27, %f25;
	add.s64 	%rd13, %rd11, %rd10;
	ld.global.f32 	%f29, [%rd13];
	add.s64 	%rd14, %rd12, %rd10;
	ld.global.f32 	%f30, [%rd14];
	fma.rn.f32 	%f31, %f29, %f30, %f28;
	add.s64 	%rd15, %rd13, %rd10;
	ld.global.f32 	%f32, [%rd15];
	add.s64 	%rd16, %rd14, %rd10;
	ld.global.f32 	%f33, [%rd16];
	fma.rn.f32 	%f34, %f32, %f33, %f31;
	add.s64 	%rd17, %rd15, %rd10;
	ld.global.f32 	%f35, [%rd17];
	add.s64 	%rd18, %rd16, %rd10;
	ld.global.f32 	%f36, [%rd18];
	fma.rn.f32 	%f37, %f35, %f36, %f34;
	add.s64 	%rd19, %rd17, %rd10;
	ld.global.f32 	%f38, [%rd19];
	add.s64 	%rd20, %rd18, %rd10;
	ld.global.f32 	%f39, [%rd20];
	fma.rn.f32 	%f40, %f38, %f39, %f37;
	add.s64 	%rd21, %rd19, %rd10;
	ld.global.f32 	%f41, [%rd21];
	add.s64 	%rd22, %rd20, %rd10;
	ld.global.f32 	%f42, [%rd22];
	fma.rn.f32 	%f43, %f41, %f42, %f40;
	add.s64 	%rd23, %rd21, %rd10;
	ld.global.f32 	%f44, [%rd23];
	add.s64 	%rd24, %rd22, %rd10;
	ld.global.f32 	%f45, [%rd24];
	fma.rn.f32 	%f82, %f44, %f45, %f43;
	add.s32 	%r58, %r58, 8;
	add.s32 	%r57, %r57, %r11;
	add.s32 	%r56, %r56, %r11;
	setp.ne.s32 	%p5, %r58, 0;
	mov.u32 	%r60, %r7;
	@%p5 bra 	$L__BB2_6;
$L__BB2_7:
	setp.eq.s32 	%p6, %r5, 0;
	@%p6 bra 	$L__BB2_15;
	add.s32 	%r42, %r5, -1;
	setp.lt.u32 	%p7, %r42, 3;
	@%p7 bra 	$L__BB2_10;
	add.s32 	%r43, %r60, %r4;
	mul.lo.s32 	%r44, %r43, %r28;
	add.s32 	%r45, %r44, %r55;
	mul.wide.s32 	%rd25, %r45, 4;
	add.s64 	%rd26, %rd2, %rd25;
	ld.global.f32 	%f47, [%rd26];
	add.s32 	%r46, %r44, %r3;
	mul.wide.s32 	%rd27, %r46, 4;
	add.s64 	%rd28, %rd1, %rd27;
	ld.global.f32 	%f48, [%rd28];
	fma.rn.f32 	%f49, %f47, %f48, %f82;
	add.s64 	%rd30, %rd26, %rd40;
	ld.global.f32 	%f50, [%rd30];
	add.s64 	%rd31, %rd28, %rd40;
	ld.global.f32 	%f51, [%rd31];
	fma.rn.f32 	%f52, %f50, %f51, %f49;
	add.s64 	%rd32, %rd30, %rd40;
	ld.global.f32 	%f53, [%rd32];
	add.s64 	%rd33, %rd31, %rd40;
	ld.global.f32 	%f54, [%rd33];
	fma.rn.f32 	%f55, %f53, %f54, %f52;
	add.s64 	%rd34, %rd32, %rd40;
	ld.global.f32 	%f56, [%rd34];
	add.s64 	%rd35, %rd33, %rd40;
	ld.global.f32 	%f57, [%rd35];
	fma.rn.f32 	%f82, %f56, %f57, %f55;
	add.s32 	%r60, %r60, 4;
$L__BB2_10:
	setp.eq.s32 	%p8, %r6, 0;
	@%p8 bra 	$L__BB2_15;
	setp.eq.s32 	%p9, %r6, 1;
	@%p9 bra 	$L__BB2_13;
	add.s32 	%r47, %r60, %r4;
	mul.lo.s32 	%r48, %r47, %r28;
	add.s32 	%r49, %r48, %r55;
	mul.wide.s32 	%rd36, %r49, 4;
	add.s64 	%rd37, %rd2, %rd36;
	ld.global.f32 	%f59, [%rd37];
	add.s32 	%r50, %r48, %r3;
	mul.wide.s32 	%rd38, %r50, 4;
	add.s64 	%rd39, %rd1, %rd38;
	ld.global.f32 	%f60, [%rd39];
	fma.rn.f32 	%f61, %f59, %f60, %f82;
	add.s64 	%rd41, %rd37, %rd40;
	ld.global.f32 	%f62, [%rd41];
	add.s64 	%rd42, %rd39, %rd40;
	ld.global.f32 	%f63, [%rd42];
	fma.rn.f32 	%f82, %f62, %f63, %f61;
	add.s32 	%r60, %r60, 2;
$L__BB2_13:
	setp.eq.s32 	%p10, %r8, 0;
	@%p10 bra 	$L__BB2_15;
	add.s32 	%r51, %r60, %r4;
	mul.lo.s32 	%r52, %r51, %r28;
	add.s32 	%r53, %r52, %r55;
	mul.wide.s32 	%rd43, %r53, 4;
	add.s64 	%rd44, %rd2, %rd43;
	ld.global.f32 	%f64, [%rd44];
	add.s32 	%r54, %r52, %r3;
	mul.wide.s32 	%rd45, %r54, 4;
	add.s64 	%rd46, %rd1, %rd45;
	ld.global.f32 	%f65, [%rd46];
	fma.rn.f32 	%f82, %f64, %f65, %f82;
$L__BB2_15:
	add.f32 	%f83, %f83, %f82;
	add.s32 	%r55, %r55, 1;
	setp.ne.s32 	%p11, %r55, %r28;
	@%p11 bra 	$L__BB2_4;
$L__BB2_16:
	ld.param.f32 	%f72, [_Z32transformer_decoder_layer_kernelPKfS0_Pfiiiif_param_7];
	ld.param.u64 	%rd51, [_Z32transformer_decoder_layer_kernelPKfS0_Pfiiiif_param_2];
	cvt.rn.f32.s32 	%f66, %r29;
	div.rn.f32 	%f67, %f83, %f66;
	mov.f32 	%f68, 0f3F800000;
	sub.f32 	%f69, %f68, %f72;
	mul.wide.s32 	%rd47, %r1, 4;
	add.s64 	%rd48, %rd2, %rd47;
	ld.global.f32 	%f70, [%rd48];
	fma.rn.f32 	%f71, %f69, %f67, %f70;
	cvta.to.global.u64 	%rd49, %rd51;
	add.s64 	%rd50, %rd49, %rd47;
	st.global.f32 	[%rd50], %f71;
$L__BB2_17:
	ret;

}
	// .globl	_Z19linear_layer_kernelPKfPfiii
.visible .entry _Z19linear_layer_kernelPKfPfiii(
	.param .u64 .ptr .align 1 _Z19linear_layer_kernelPKfPfiii_param_0,
	.param .u64 .ptr .align 1 _Z19linear_layer_kernelPKfPfiii_param_1,
	.param .u32 _Z19linear_layer_kernelPKfPfiii_param_2,
	.param .u32 _Z19linear_layer_kernelPKfPfiii_param_3,
	.param .u32 _Z19linear_layer_kernelPKfPfiii_param_4
)
{
	.reg .pred 	%p<11>;
	.reg .b32 	%r<41>;
	.reg .b32 	%f<83>;
	.reg .b64 	%rd<16>;

	ld.param.u64 	%rd4, [_Z19linear_layer_kernelPKfPfiii_param_0];
	ld.param.u64 	%rd3, [_Z19linear_layer_kernelPKfPfiii_param_1];
	ld.param.u32 	%r25, [_Z19linear_layer_kernelPKfPfiii_param_2];
	ld.param.u32 	%r23, [_Z19linear_layer_kernelPKfPfiii_param_3];
	ld.param.u32 	%r24, [_Z19linear_layer_kernelPKfPfiii_param_4];
	cvta.to.global.u64 	%rd1, %rd4;
	mov.u32 	%r26, %ctaid.x;
	mov.u32 	%r27, %ntid.x;
	mov.u32 	%r28, %tid.x;
	mad.lo.s32 	%r1, %r26, %r27, %r28;
	mul.lo.s32 	%r29, %r24, %r25;
	setp.ge.s32 	%p1, %r1, %r29;
	@%p1 bra 	$L__BB3_15;
	setp.lt.s32 	%p2, %r23, 1;
	mov.f32 	%f82, 0f00000000;
	@%p2 bra 	$L__BB3_14;
	div.s32 	%r31, %r1, %r24;
	mul.lo.s32 	%r2, %r31, %r23;
	and.b32  	%r3, %r23, 15;
	setp.lt.u32 	%p3, %r23, 16;
	mov.f32 	%f82, 0f00000000;
	mov.b32 	%r37, 0;
	@%p3 bra 	$L__BB3_5;
	and.b32  	%r37, %r23, 2147483632;
	neg.s32 	%r35, %r37;
	add.s64 	%rd2, %rd1, 32;
	mov.f32 	%f82, 0f00000000;
	mov.u32 	%r34, %r2;
$L__BB3_4:
	.pragma "nounroll";
	mul.wide.s32 	%rd5, %r34, 4;
	add.s64 	%rd6, %rd2, %rd5;
	ld.global.f32 	%f18, [%rd6+-32];
	add.f32 	%f19, %f82, %f18;
	ld.global.f32 	%f20, [%rd6+-28];
	add.f32 	%f21, %f19, %f20;
	ld.global.f32 	%f22, [%rd6+-24];
	add.f32 	%f23, %f21, %f22;
	ld.global.f32 	%f24, [%rd6+-20];
	add.f32 	%f25, %f23, %f24;
	ld.global.f32 	%f26, [%rd6+-16];
	add.f32 	%f27, %f25, %f26;
	ld.global.f32 	%f28, [%rd6+-12];
	add.f32 	%f29, %f27, %f28;
	ld.global.f32 	%f30, [%rd6+-8];
	add.f32 	%f31, %f29, %f30;
	ld.global.f32 	%f32, [%rd6+-4];
	add.f32 	%f33, %f31, %f32;
	ld.global.f32 	%f34, [%rd6];
	add.f32 	%f35, %f33, %f34;
	ld.global.f32 	%f36, [%rd6+4];
	add.f32 	%f37, %f35, %f36;
	ld.global.f32 	%f38, [%rd6+8];
	add.f32 	%f39, %f37, %f38;
	ld.global.f32 	%f40, [%rd6+12];
	add.f32 	%f41, %f39, %f40;
	ld.global.f32 	%f42, [%rd6+16];
	add.f32 	%f43, %f41, %f42;
	ld.global.f32 	%f44, [%rd6+20];
	add.f32 	%f45, %f43, %f44;
	ld.global.f32 	%f46, [%rd6+24];
	add.f32 	%f47, %f45, %f46;
	ld.global.f32 	%f48, [%rd6+28];
	add.f32 	%f82, %f47, %f48;
	add.s32 	%r35, %r35, 16;
	add.s32 	%r34, %r34, 16;
	setp.ne.s32 	%p4, %r35, 0;
	@%p4 bra 	$L__BB3_4;
$L__BB3_5:
	setp.eq.s32 	%p5, %r3, 0;
	@%p5 bra 	$L__BB3_14;
	and.b32  	%r11, %r23, 7;
	setp.lt.u32 	%p6, %r3, 8;
	@%p6 bra 	$L__BB3_8;
	add.s32 	%r32, %r37, %r2;
	mul.wide.s32 	%rd7, %r32, 4;
	add.s64 	%rd8, %rd1, %rd7;
	ld.global.f32 	%f50, [%rd8];
	add.f32 	%f51, %f82, %f50;
	ld.global.f32 	%f52, [%rd8+4];
	add.f32 	%f53, %f51, %f52;
	ld.global.f32 	%f54, [%rd8+8];
	add.f32 	%f55, %f53, %f54;
	ld.global.f32 	%f56, [%rd8+12];
	add.f32 	%f57, %f55, %f56;
	ld.global.f32 	%f58, [%rd8+16];
	add.f32 	%f59, %f57, %f58;
	ld.global.f32 	%f60, [%rd8+20];
	add.f32 	%f61, %f59, %f60;
	ld.global.f32 	%f62, [%rd8+24];
	add.f32 	%f63, %f61, %f62;
	ld.global.f32 	%f64, [%rd8+28];
	add.f32 	%f82, %f63, %f64;
	add.s32 	%r37, %r37, 8;
$L__BB3_8:
	setp.eq.s32 	%p7, %r11, 0;
	@%p7 bra 	$L__BB3_14;
	and.b32  	%r14, %r23, 3;
	setp.lt.u32 	%p8, %r11, 4;
	@%p8 bra 	$L__BB3_11;
	add.s32 	%r33, %r37, %r2;
	mul.wide.s32 	%rd9, %r33, 4;
	add.s64 	%rd10, %rd1, %rd9;
	ld.global.f32 	%f66, [%rd10];
	add.f32 	%f67, %f82, %f66;
	ld.global.f32 	%f68, [%rd10+4];
	add.f32 	%f69, %f67, %f68;
	ld.global.f32 	%f70, [%rd10+8];
	add.f32 	%f71, %f69, %f70;
	ld.global.f32 	%f72, [%rd10+12];
	add.f32 	%f82, %f71, %f72;
	add.s32 	%r37, %r37, 4;
$L__BB3_11:
	setp.eq.s32 	%p9, %r14, 0;
	@%p9 bra 	$L__BB3_14;
	add.s32 	%r40, %r37, %r2;
	neg.s32 	%r39, %r14;
$L__BB3_13:
	.pragma "nounroll";
	mul.wide.s32 	%rd11, %r40, 4;
	add.s64 	%rd12, %rd1, %rd11;
	ld.global.f32 	%f73, [%rd12];
	add.f32 	%f82, %f82, %f73;
	add.s32 	%r40, %r40, 1;
	add.s32 	%r39, %r39, 1;
	setp.ne.s32 	%p10, %r39, 0;
	@%p10 bra 	$L__BB3_13;
$L__BB3_14:
	cvta.to.global.u64 	%rd13, %rd3;
	mul.wide.s32 	%rd14, %r1, 4;
	add.s64 	%rd15, %rd13, %rd14;
	st.global.f32 	[%rd15], %f82;
$L__BB3_15:
	ret;

}
	// .globl	_Z17layer_norm_kernelPKfPfiiff
.visible .entry _Z17layer_norm_kernelPKfPfiiff(
	.param .u64 .ptr .align 1 _Z17layer_norm_kernelPKfPfiiff_param_0,
	.param .u64 .ptr .align 1 _Z17layer_norm_kernelPKfPfiiff_param_1,
	.param .u32 _Z17layer_norm_kernelPKfPfiiff_param_2,
	.param .u32 _Z17layer_norm_kernelPKfPfiiff_param_3,
	.param .f32 _Z17layer_norm_kernelPKfPfiiff_param_4,
	.param .f32 _Z17layer_norm_kernelPKfPfiiff_param_5
)
{
	.reg .pred 	%p<20>;
	.reg .b32 	%r<71>;
	.reg .b32 	%f<206>;
	.reg .b64 	%rd<26>;

	ld.param.u64 	%rd5, [_Z17layer_norm_kernelPKfPfiiff_param_0];
	ld.param.u64 	%rd4, [_Z17layer_norm_kernelPKfPfiiff_param_1];
	ld.param.u32 	%r46, [_Z17layer_norm_kernelPKfPfiiff_param_2];
	ld.param.u32 	%r45, [_Z17layer_norm_kernelPKfPfiiff_param_3];
	ld.param.f32 	%f29, [_Z17layer_norm_kernelPKfPfiiff_param_4];
	ld.param.f32 	%f30, [_Z17layer_norm_kernelPKfPfiiff_param_5];
	cvta.to.global.u64 	%rd1, %rd5;
	mov.u32 	%r47, %ctaid.x;
	mov.u32 	%r48, %ntid.x;
	mov.u32 	%r49, %tid.x;
	mad.lo.s32 	%r1, %r47, %r48, %r49;
	mul.lo.s32 	%r50, %r45, %r46;
	setp.ge.s32 	%p1, %r1, %r50;
	@%p1 bra 	$L__BB4_28;
	div.s32 	%r2, %r1, %r45;
	setp.lt.s32 	%p2, %r45, 1;
	mov.f32 	%f196, 0f00000000;
	@%p2 bra 	$L__BB4_14;
	mul.lo.s32 	%r3, %r2, %r45;
	and.b32  	%r4, %r45, 15;
	setp.lt.u32 	%p3, %r45, 16;
	mov.f32 	%f196, 0f00000000;
	mov.b32 	%r60, 0;
	@%p3 bra 	$L__BB4_5;
	and.b32  	%r60, %r45, 2147483632;
	neg.s32 	%r58, %r60;
	add.s64 	%rd2, %rd1, 32;
	mov.f32 	%f196, 0f00000000;
	mov.u32 	%r57, %r3;
$L__BB4_4:
	.pragma "nounroll";
	mul.wide.s32 	%rd6, %r57, 4;
	add.s64 	%rd7, %rd2, %rd6;
	ld.global.f32 	%f35, [%rd7+-32];
	add.f32 	%f36, %f196, %f35;
	ld.global.f32 	%f37, [%rd7+-28];
	add.f32 	%f38, %f36, %f37;
	ld.global.f32 	%f39, [%rd7+-24];
	add.f32 	%f40, %f38, %f39;
	ld.global.f32 	%f41, [%rd7+-20];
	add.f32 	%f42, %f40, %f41;
	ld.global.f32 	%f43, [%rd7+-16];
	add.f32 	%f44, %f42, %f43;
	ld.global.f32 	%f45, [%rd7+-12];
	add.f32 	%f46, %f44, %f45;
	ld.global.f32 	%f47, [%rd7+-8];
	add.f32 	%f48, %f46, %f47;
	ld.global.f32 	%f49, [%rd7+-4];
	add.f32 	%f50, %f48, %f49;
	ld.global.f32 	%f51, [%rd7];
	add.f32 	%f52, %f50, %f51;
	ld.global.f32 	%f53, [%rd7+4];
	add.f32 	%f54, %f52, %f53;
	ld.global.f32 	%f55, [%rd7+8];
	add.f32 	%f56, %f54, %f55;
	ld.global.f32 	%f57, [%rd7+12];
	add.f32 	%f58, %f56, %f57;
	ld.global.f32 	%f59, [%rd7+16];
	add.f32 	%f60, %f58, %f59;
	ld.global.f32 	%f61, [%rd7+20];
	add.f32 	%f62, %f60, %f61;
	ld.global.f32 	%f63, [%rd7+24];
	add.f32 	%f64, %f62, %f63;
	ld.global.f32 	%f65, [%rd7+28];
	add.f32 	%f196, %f64, %f65;
	add.s32 	%r58, %r58, 16;
	add.s32 	%r57, %r57, 16;
	setp.ne.s32 	%p4, %r58, 0;
	@%p4 bra 	$L__BB4_4;
$L__BB4_5:
	setp.eq.s32 	%p5, %r4, 0;
	@%p5 bra 	$L__BB4_14;
	and.b32  	%r12, %r45, 7;
	setp.lt.u32 	%p6, %r4, 8;
	@%p6 bra 	$L__BB4_8;
	add.s32 	%r52, %r60, %r3;
	mul.wide.s32 	%rd8, %r52, 4;
	add.s64 	%rd9, %rd1, %rd8;
	ld.global.f32 	%f67, [%rd9];
	add.f32 	%f68, %f196, %f67;
	ld.global.f32 	%f69, [%rd9+4];
	add.f32 	%f70, %f68, %f69;
	ld.global.f32 	%f71, [%rd9+8];
	add.f32 	%f72, %f70, %f71;
	ld.global.f32 	%f73, [%rd9+12];
	add.f32 	%f74, %f72, %f73;
	ld.global.f32 	%f75, [%rd9+16];
	add.f32 	%f76, %f74, %f75;
	ld.global.f32 	%f77, [%rd9+20];
	add.f32 	%f78, %f76, %f77;
	ld.global.f32 	%f79, [%rd9+24];
	add.f32 	%f80, %f78, %f79;
	ld.global.f32 	%f81, [%rd9+28];
	add.f32 	%f196, %f80, %f81;
	add.s32 	%r60, %r60, 8;
$L__BB4_8:
	setp.eq.s32 	%p7, %r12, 0;
	@%p7 bra 	$L__BB4_14;
	and.b32  	%r15, %r45, 3;
	setp.lt.u32 	%p8, %r12, 4;
	@%p8 bra 	$L__BB4_11;
	add.s32 	%r53, %r60, %r3;
	mul.wide.s32 	%rd10, %r53, 4;
	add.s64 	%rd11, %rd1, %rd10;
	ld.global.f32 	%f83, [%rd11];
	add.f32 	%f84, %f196, %f83;
	ld.global.f32 	%f85, [%rd11+4];
	add.f32 	%f86, %f84, %f85;
	ld.global.f32 	%f87, [%rd11+8];
	add.f32 	%f88, %f86, %f87;
	ld.global.f32 	%f89, [%rd11+12];
	add.f32 	%f196, %f88, %f89;
	add.s32 	%r60, %r60, 4;
$L__BB4_11:
	setp.eq.s32 	%p9, %r15, 0;
	@%p9 bra 	$L__BB4_14;
	add.s32 	%r63, %r60, %r3;
	neg.s32 	%r62, %r15;
$L__BB4_13:
	.pragma "nounroll";
	mul.wide.s32 	%rd12, %r63, 4;
	add.s64 	%rd13, %rd1, %rd12;
	ld.global.f32 	%f90, [%rd13];
	add.f32 	%f196, %f196, %f90;
	add.s32 	%r63, %r63, 1;
	add.s32 	%r62, %r62, 1;
	setp.ne.s32 	%p10, %r62, 0;
	@%p10 bra 	$L__BB4_13;
$L__BB4_14:
	setp.lt.s32 	%p11, %r45, 1;
	cvt.rn.f32.s32 	%f14, %r45;
	div.rn.f32 	%f15, %f196, %f14;
	mov.f32 	%f205, 0f00000000;
	@%p11 bra 	$L__BB4_27;
	mul.lo.s32 	%r24, %r2, %r45;
	and.b32  	%r25, %r45, 15;
	setp.lt.u32 	%p12, %r45, 16;
	mov.f32 	%f205, 0f00000000;
	mov.b32 	%r67, 0;
	@%p12 bra 	$L__BB4_18;
	and.b32  	%r67, %r45, 2147483632;
	neg.s32 	%r65, %r67;
	add.s64 	%rd3, %rd1, 32;
	mov.f32 	%f205, 0f00000000;
	mov.u32 	%r64, %r24;
$L__BB4_17:
	.pragma "nounroll";
	mul.wide.s32 	%rd14, %r64, 4;
	add.s64 	%rd15, %rd3, %rd14;
	ld.global.f32 	%f95, [%rd15+-32];
	sub.f32 	%f96, %f95, %f15;
	fma.rn.f32 	%f97, %f96, %f96, %f205;
	ld.global.f32 	%f98, [%rd15+-28];
	sub.f32 	%f99, %f98, %f15;
	fma.rn.f32 	%f100, %f99, %f99, %f97;
	ld.global.f32 	%f101, [%rd15+-24];
	sub.f32 	%f102, %f101, %f15;
	fma.rn.f32 	%f103, %f102, %f102, %f100;
	ld.global.f32 	%f104, [%rd15+-20];
	sub.f32 	%f105, %f104, %f15;
	fma.rn.f32 	%f106, %f105, %f105, %f103;
	ld.global.f32 	%f107, [%rd15+-16];
	sub.f32 	%f108, %f107, %f15;
	fma.rn.f32 	%f109, %f108, %f108, %f106;
	ld.global.f32 	%f110, [%rd15+-12];
	sub.f32 	%f111, %f110, %f15;
	fma.rn.f32 	%f112, %f111, %f111, %f109;
	ld.global.f32 	%f113, [%rd15+-8];
	sub.f32 	%f114, %f113, %f15;
	fma.rn.f32 	%f115, %f114, %f114, %f112;
	ld.global.f32 	%f116, [%rd15+-4];
	sub.f32 	%f117, %f116, %f15;
	fma.rn.f32 	%f118, %f117, %f117, %f115;
	ld.global.f32 	%f119, [%rd15];
	sub.f32 	%f120, %f119, %f15;
	fma.rn.f32 	%f121, %f120, %f120, %f118;
	ld.global.f32 	%f122, [%rd15+4];
	sub.f32 	%f123, %f122, %f15;
	fma.rn.f32 	%f124, %f123, %f123, %f121;
	ld.global.f32 	%f125, [%rd15+8];
	sub.f32 	%f126, %f125, %f15;
	fma.rn.f32 	%f127, %f126, %f126, %f124;
	ld.global.f32 	%f128, [%rd15+12];
	sub.f32 	%f129, %f128, %f15;
	fma.rn.f32 	%f130, %f129, %f129, %f127;
	ld.global.f32 	%f131, [%rd15+16];
	sub.f32 	%f132, %f131, %f15;
	fma.rn.f32 	%f133, %f132, %f132, %f130;
	ld.global.f32 	%f134, [%rd15+20];
	sub.f32 	%f135, %f134, %f15;
	fma.rn.f32 	%f136, %f135, %f135, %f133;
	ld.global.f32 	%f137, [%rd15+24];
	sub.f32 	%f138, %f137, %f15;
	fma.rn.f32 	%f139, %f138, %f138, %f136;
	ld.global.f32 	%f140, [%rd15+28];
	sub.f32 	%f141, %f140, %f15;
	fma.rn.f32 	%f205, %f141, %f141, %f139;
	add.s32 	%r65, %r65, 16;
	add.s32 	%r64, %r64, 16;
	setp.ne.s32 	%p13, %r65, 0;
	@%p13 bra 	$L__BB4_17;
$L__BB4_18:
	setp.eq.s32 	%p14, %r25, 0;
	@%p14 bra 	$L__BB4_27;
	and.b32  	%r33, %r45, 7;
	setp.lt.u32 	%p15, %r25, 8;
	@%p15 bra 	$L__BB4_21;
	add.s32 	%r55, %r67, %r24;
	mul.wide.s32 	%rd16, %r55, 4;
	add.s64 	%rd17, %rd1, %rd16;
	ld.global.f32 	%f143, [%rd17];
	sub.f32 	%f144, %f143, %f15;
	fma.rn.f32 	%f145, %f144, %f144, %f205;
	ld.global.f32 	%f146, [%rd17+4];
	sub.f32 	%f147, %f146, %f15;
	fma.rn.f32 	%f148, %f147, %f147, %f145;
	ld.global.f32 	%f149, [%rd17+8];
	sub.f32 	%f150, %f149, %f15;
	fma.rn.f32 	%f151, %f150, %f150, %f148;
	ld.global.f32 	%f152, [%rd17+12];
	sub.f32 	%f153, %f152, %f15;
	fma.rn.f32 	%f154, %f153, %f153, %f151;
	ld.global.f32 	%f155, [%rd17+16];
	sub.f32 	%f156, %f155, %f15;
	fma.rn.f32 	%f157, %f156, %f156, %f154;
	ld.global.f32 	%f158, [%rd17+20];
	sub.f32 	%f159, %f158, %f15;
	fma.rn.f32 	%f160, %f159, %f159, %f157;
	ld.global.f32 	%f161, [%rd17+24];
	sub.f32 	%f162, %f161, %f15;
	fma.rn.f32 	%f163, %f162, %f162, %f160;
	ld.global.f32 	%f164, [%rd17+28];
	sub.f32 	%f165, %f164, %f15;
	fma.rn.f32 	%f205, %f165, %f165, %f163;
	add.s32 	%r67, %r67, 8;
$L__BB4_21:
	setp.eq.s32 	%p16, %r33, 0;
	@%p16 bra 	$L__BB4_27;
	and.b32  	%r36, %r45, 3;
	setp.lt.u32 	%p17, %r33, 4;
	@%p17 bra 	$L__BB4_24;
	add.s32 	%r56, %r67, %r24;
	mul.wide.s32 	%rd18, %r56, 4;
	add.s64 	%rd19, %rd1, %rd18;
	ld.global.f32 	%f167, [%rd19];
	sub.f32 	%f168, %f167, %f15;
	fma.rn.f32 	%f169, %f168, %f168, %f205;
	ld.global.f32 	%f170, [%rd19+4];
	sub.f32 	%f171, %f170, %f15;
	fma.rn.f32 	%f172, %f171, %f171, %f169;
	ld.global.f32 	%f173, [%rd19+8];
	sub.f32 	%f174, %f173, %f15;
	fma.rn.f32 	%f175, %f174, %f174, %f172;
	ld.global.f32 	%f176, [%rd19+12];
	sub.f32 	%f177, %f176, %f15;
	fma.rn.f32 	%f205, %f177, %f177, %f175;
	add.s32 	%r67, %r67, 4;
$L__BB4_24:
	setp.eq.s32 	%p18, %r36, 0;
	@%p18 bra 	$L__BB4_27;
	add.s32 	%r70, %r67, %r24;
	neg.s32 	%r69, %r36;
$L__BB4_26:
	.pragma "nounroll";
	mul.wide.s32 	%rd20, %r70, 4;
	add.s64 	%rd21, %rd1, %rd20;
	ld.global.f32 	%f178, [%rd21];
	sub.f32 	%f179, %f178, %f15;
	fma.rn.f32 	%f205, %f179, %f179, %f205;
	add.s32 	%r70, %r70, 1;
	add.s32 	%r69, %r69, 1;
	setp.ne.s32 	%p19, %r69, 0;
	@%p19 bra 	$L__BB4_26;
$L__BB4_27:
	div.rn.f32 	%f180, %f205, %f14;
	mul.wide.s32 	%rd22, %r1, 4;
	add.s64 	%rd23, %rd1, %rd22;
	ld.global.f32 	%f181, [%rd23];
	sub.f32 	%f182, %f181, %f15;
	mul.f32 	%f183, %f29, %f182;
	add.f32 	%f184, %f180, 0f3727C5AC;
	sqrt.rn.f32 	%f185, %f184;
	div.rn.f32 	%f186, %f183, %f185;
	add.f32 	%f187, %f30, %f186;
	cvta.to.global.u64 	%rd24, %rd4;
	add.s64 	%rd25, %rd24, %rd22;
	st.global.f32 	[%rd25], %f187;
$L__BB4_28:
	ret;

}


// ===== COMPILED SASS (sm_100) =====

	.target	sm_100

	.elftype	@"ET_EXEC"


//--------------------- .note.nv.tkinfo           --------------------------
	.section	.note.nv.tkinfo,"",@"SHT_NOTE"
	.sectionflags	@"SHF_NOTE_NV_TKINFO"
	.tkinfo
        /*0018*/ 	.word	0x00000002
        /*0030*/ 	.string	""
        /*0030*/ 	.string	"ptxas"
        /*0030*/ 	.string	"Cuda compilation tools, release 13.0, V13.0.88"
        /*0030*/ 	.string	"Build cuda_13.0.r13.0/compiler.36424714_0"
        /*0030*/ 	.string	"-arch sm_100 -m 64 "



//--------------------- .note.nv.cuinfo           --------------------------
	.section	.note.nv.cuinfo,"",@"SHT_NOTE"
	.sectionflags	@"SHF_NOTE_NV_CUINFO"
        /*0018*/ 	.short	0x0002
        /*001a*/ 	.short	0x0064
        /*001c*/ 	.short	0x0082
	.zero		2


//--------------------- .nv.info                  --------------------------
	.section	.nv.info,"",@"SHT_CUDA_INFO"
	.align	4


	//----- nvinfo : EIATTR_REGCOUNT
	.align		4
        /*0000*/ 	.byte	0x04, 0x2f
        /*0002*/ 	.short	(.L_1 - .L_0)
	.align		4
.L_0:
        /*0004*/ 	.word	index@(_Z27feature_mixing_block_kernelPKaPfiiii)
        /*0008*/ 	.word	0x00000020


	//----- nvinfo : EIATTR_FRAME_SIZE
	.align		4
.L_1:
        /*000c*/ 	.byte	0x04, 0x11
        /*000e*/ 	.short	(.L_3 - .L_2)
	.align		4
.L_2:
        /*0010*/ 	.word	index@(_Z27feature_mixing_block_kernelPKaPfiiii)
        /*0014*/ 	.word	0x00000000


	//----- nvinfo : EIATTR_REGCOUNT
	.align		4
.L_3:
        /*0018*/ 	.byte	0x04, 0x2f
        /*001a*/ 	.short	(.L_5 - .L_4)
	.align		4
.L_4:
        /*001c*/ 	.word	index@(_Z26adaptive_avg_pool1d_kernelPKfPfiii)
        /*0020*/ 	.word	0x0000001f


	//----- nvinfo : EIATTR_FRAME_SIZE
	.align		4
.L_5:
        /*0024*/ 	.byte	0x04, 0x11
        /*0026*/ 	.short	(.L_7 - .L_6)
	.align		4
.L_6:
        /*0028*/ 	.word	index@($__internal_3_$__cuda_sm3x_div_rn_noftz_f32_slowpath)
        /*002c*/ 	.word	0x00000000


	//----- nvinfo : EIATTR_FRAME_SIZE
	.align		4
.L_7:
        /*0030*/ 	.byte	0x04, 0x11
        /*0032*/ 	.short	(.L_9 - .L_8)
	.align		4
.L_8:
        /*0034*/ 	.word	index@(_Z26adaptive_avg_pool1d_kernelPKfPfiii)
        /*0038*/ 	.word	0x00000000


	//----- nvinfo : EIATTR_REGCOUNT
	.align		4
.L_9:
        /*003c*/ 	.byte	0x04, 0x2f
        /*003e*/ 	.short	(.L_11 - .L_10)
	.align		4
.L_10:
        /*0040*/ 	.word	index@(_Z32transformer_decoder_layer_kernelPKfS0_Pfiiiif)
        /*0044*/ 	.word	0x00000020


	//----- nvinfo : EIATTR_FRAME_SIZE
	.align		4
.L_11:
        /*0048*/ 	.byte	0x04, 0x11
        /*004a*/ 	.short	(.L_13 - .L_12)
	.align		4
.L_12:
        /*004c*/ 	.word	index@($__internal_2_$__cuda_sm3x_div_rn_noftz_f32_slowpath)
        /*0050*/ 	.word	0x00000000


	//----- nvinfo : EIATTR_FRAME_SIZE
	.align		4
.L_13:
        /*0054*/ 	.byte	0x04, 0x11
        /*0056*/ 	.short	(.L_15 - .L_14)
	.align		4
.L_14:
        /*0058*/ 	.word	index@(_Z32transformer_decoder_layer_kernelPKfS0_Pfiiiif)
        /*005c*/ 	.word	0x00000000


	//----- nvinfo : EIATTR_REGCOUNT
	.align		4
.L_15:
        /*0060*/ 	.byte	0x04, 0x2f
        /*0062*/ 	.short	(.L_17 - .L_16)
	.align		4
.L_16:
        /*0064*/ 	.word	index@(_Z19linear_layer_kernelPKfPfiii)
        /*0068*/ 	.word	0x0000001f


	//----- nvinfo : EIATTR_FRAME_SIZE
	.align		4
.L_17:
        /*006c*/ 	.byte	0x04, 0x11
        /*006e*/ 	.short	(.L_19 - .L_18)
	.align		4
.L_18:
        /*0070*/ 	.word	index@(_Z19linear_layer_kernelPKfPfiii)
        /*0074*/ 	.word	0x00000000


	//----- nvinfo : EIATTR_REGCOUNT
	.align		4
.L_19:
        /*0078*/ 	.byte	0x04, 0x2f
        /*007a*/ 	.short	(.L_21 - .L_20)
	.align		4
.L_20:
        /*007c*/ 	.word	index@(_Z17layer_norm_kernelPKfPfiiff)
        /*0080*/ 	.word	0x00000020


	//----- nvinfo : EIATTR_FRAME_SIZE
	.align		4
.L_21:
        /*0084*/ 	.byte	0x04, 0x11
        /*0086*/ 	.short	(.L_23 - .L_22)
	.align		4
.L_22:
        /*0088*/ 	.word	index@($__internal_1_$__cuda_sm3x_div_rn_noftz_f32_slowpath)
        /*008c*/ 	.word	0x00000000


	//----- nvinfo : EIATTR_FRAME_SIZE
	.align		4
.L_23:
        /*0090*/ 	.byte	0x04, 0x11
        /*0092*/ 	.short	(.L_25 - .L_24)
	.align		4
.L_24:
        /*0094*/ 	.word	index@($__internal_0_$__cuda_sm20_sqrt_rn_f32_slowpath)
        /*0098*/ 	.word	0x00000000


	//----- nvinfo : EIATTR_FRAME_SIZE
	.align		4
.L_25:
        /*009c*/ 	.byte	0x04, 0x11
        /*009e*/ 	.short	(.L_27 - .L_26)
	.align		4
.L_26:
        /*00a0*/ 	.word	index@(_Z17layer_norm_kernelPKfPfiiff)
        /*00a4*/ 	.word	0x00000000


	//----- nvinfo : EIATTR_MIN_STACK_SIZE
	.align		4
.L_27:
        /*00a8*/ 	.byte	0x04, 0x12
        /*00aa*/ 	.short	(.L_29 - .L_28)
	.align		4
.L_28:
        /*00ac*/ 	.word	index@(_Z17layer_norm_kernelPKfPfiiff)
        /*00b0*/ 	.word	0x00000000


	//----- nvinfo : EIATTR_MIN_STACK_SIZE
	.align		4
.L_29:
        /*00b4*/ 	.byte	0x04, 0x12
        /*00b6*/ 	.short	(.L_31 - .L_30)
	.align		4
.L_30:
        /*00b8*/ 	.word	index@(_Z19linear_layer_kernelPKfPfiii)
        /*00bc*/ 	.word	0x00000000


	//----- nvinfo : EIATTR_MIN_STACK_SIZE
	.align		4
.L_31:
        /*00c0*/ 	.byte	0x04, 0x12
        /*00c2*/ 	.short	(.L_33 - .L_32)
	.align		4
.L_32:
        /*00c4*/ 	.word	index@(_Z32transformer_decoder_layer_kernelPKfS0_Pfiiiif)
        /*00c8*/ 	.word	0x00000000


	//----- nvinfo : EIATTR_MIN_STACK_SIZE
	.align		4
.L_33:
        /*00cc*/ 	.byte	0x04, 0x12
        /*00ce*/ 	.short	(.L_35 - .L_34)
	.align		4
.L_34:
        /*00d0*/ 	.word	index@(_Z26adaptive_avg_pool1d_kernelPKfPfiii)
        /*00d4*/ 	.word	0x00000000


	//----- nvinfo : EIATTR_MIN_STACK_SIZE
	.align		4
.L_35:
        /*00d8*/ 	.byte	0x04, 0x12
        /*00da*/ 	.short	(.L_37 - .L_36)
	.align		4
.L_36:
        /*00dc*/ 	.word	index@(_Z27feature_mixing_block_kernelPKaPfiiii)
        /*00e0*/ 	.word	0x00000000
.L_37:


//--------------------- .nv.compat                --------------------------
	.section	.nv.compat,"",@"SHT_CUDA_COMPAT_INFO"
	.align	4
        /*0000*/ 	.byte	0x02, 0x09, 0x00, 0x00, 0x02, 0x02, 0x01, 0x00, 0x02, 0x05, 0x05, 0x00, 0x03, 0x07, 0x01, 0x01
        /*0010*/ 	.byte	0x02, 0x03, 0x00, 0x00, 0x02, 0x06, 0x01, 0x00, 0x04, 0x0b, 0x08, 0x00, 0x01, 0x00, 0x00, 0x00
        /*0020*/ 	.byte	0x00, 0x00, 0x00, 0x00


//--------------------- .nv.info._Z17layer_norm_kernelPKfPfiiff --------------------------
	.section	.nv.info._Z17layer_norm_kernelPKfPfiiff,"",@"SHT_CUDA_INFO"
	.sectionflags	@""
	.align	4


	//----- nvinfo : EIATTR_CUDA_API_VERSION
	.align		4
        /*0000*/ 	.byte	0x04, 0x37
        /*0002*/ 	.short	(.L_39 - .L_38)
.L_38:
        /*0004*/ 	.word	0x00000082


	//----- nvinfo : EIATTR_KPARAM_INFO
	.align		4
.L_39:
        /*0008*/ 	.byte	0x04, 0x17
        /*000a*/ 	.short	(.L_41 - .L_40)
.L_40:
        /*000c*/ 	.word	0x00000000
        /*0010*/ 	.short	0x0005
        /*0012*/ 	.short	0x001c
        /*0014*/ 	.byte	0x00, 0xf0, 0x11, 0x00


	//----- nvinfo : EIATTR_KPARAM_INFO
	.align		4
.L_41:
        /*0018*/ 	.byte	0x04, 0x17
        /*001a*/ 	.short	(.L_43 - .L_42)
.L_42:
        /*001c*/ 	.word	0x00000000
        /*0020*/ 	.short	0x0004
        /*0022*/ 	.short	0x0018
        /*0024*/ 	.byte	0x00, 0xf0, 0x11, 0x00


	//----- nvinfo : EIATTR_KPARAM_INFO
	.align		4
.L_43:
        /*0028*/ 	.byte	0x04, 0x17
        /*002a*/ 	.short	(.L_45 - .L_44)
.L_44:
        /*002c*/ 	.word	0x00000000
        /*0030*/ 	.short	0x0003
        /*0032*/ 	.short	0x0014
        /*0034*/ 	.byte	0x00, 0xf0, 0x11, 0x00


	//----- nvinfo : EIATTR_KPARAM_INFO
	.align		4
.L_45:
        /*0038*/ 	.byte	0x04, 0x17
        /*003a*/ 	.short	(.L_47 - .L_46)
.L_46:
        /*003c*/ 	.word	0x00000000
        /*0040*/ 	.short	0x0002
        /*0042*/ 	.short	0x0010
        /*0044*/ 	.byte	0x00, 0xf0, 0x11, 0x00


	//----- nvinfo : EIATTR_KPARAM_INFO
	.align		4
.L_47:
        /*0048*/ 	.byte	0x04, 0x17
        /*004a*/ 	.short	(.L_49 - .L_48)
.L_48:
        /*004c*/ 	.word	0x00000000
        /*0050*/ 	.short	0x0001
        /*0052*/ 	.short	0x0008
        /*0054*/ 	.byte	0x00, 0xf5, 0x21, 0x00


	//----- nvinfo : EIATTR_KPARAM_INFO
	.align		4
.L_49:
        /*0058*/ 	.byte	0x04, 0x17
        /*005a*/ 	.short	(.L_51 - .L_50)
.L_50:
        /*005c*/ 	.word	0x00000000
        /*0060*/ 	.short	0x0000
        /*0062*/ 	.short	0x0000
        /*0064*/ 	.byte	0x00, 0xf5, 0x21, 0x00


	//----- nvinfo : EIATTR_SPARSE_MMA_MASK
	.align		4
.L_51:
        /*0068*/ 	.byte	0x03, 0x50
        /*006a*/ 	.short	0x0000


	//----- nvinfo : EIATTR_MAXREG_COUNT
	.align		4
        /*006c*/ 	.byte	0x03, 0x1b
        /*006e*/ 	.short	0x00ff


	//----- nvinfo : EIATTR_MERCURY_ISA_VERSION
	.align		4
        /*0070*/ 	.byte	0x03, 0x5f
        /*0072*/ 	.short	0x0101


	//----- nvinfo : EIATTR_VRC_CTA_INIT_COUNT
	.align		4
        /*0074*/ 	.byte	0x02, 0x4a
	.zero		1
	.zero		1


	//----- nvinfo : EIATTR_EXIT_INSTR_OFFSETS
	.align		4
        /*0078*/ 	.byte	0x04, 0x1c
        /*007a*/ 	.short	(.L_53 - .L_52)


	//   ....[0]....
.L_52:
        /*007c*/ 	.word	0x00000080


	//   ....[1]....
        /*0080*/ 	.word	0x000015c0


	//----- nvinfo : EIATTR_CRS_STACK_SIZE
	.align		4
.L_53:
        /*0084*/ 	.byte	0x04, 0x1e
        /*0086*/ 	.short	(.L_55 - .L_54)
.L_54:
        /*0088*/ 	.word	0x00000000


	//----- nvinfo : EIATTR_CBANK_PARAM_SIZE
	.align		4
.L_55:
        /*008c*/ 	.byte	0x03, 0x19
        /*008e*/ 	.short	0x0020


	//----- nvinfo : EIATTR_PARAM_CBANK
	.align		4
        /*0090*/ 	.byte	0x04, 0x0a
        /*0092*/ 	.short	(.L_57 - .L_56)
	.align		4
.L_56:
        /*0094*/ 	.word	index@(.nv.constant0._Z17layer_norm_kernelPKfPfiiff)
        /*0098*/ 	.short	0x0380
        /*009a*/ 	.short	0x0020


	//----- nvinfo : EIATTR_SW_WAR
	.align		4
.L_57:
        /*009c*/ 	.byte	0x04, 0x36
        /*009e*/ 	.short	(.L_59 - .L_58)
.L_58:
        /*00a0*/ 	.word	0x00000008
.L_59:


//--------------------- .nv.info._Z19linear_layer_kernelPKfPfiii --------------------------
	.section	.nv.info._Z19linear_layer_kernelPKfPfiii,"",@"SHT_CUDA_INFO"
	.sectionflags	@""
	.align	4


	//----- nvinfo : EIATTR_CUDA_API_VERSION
	.align		4
        /*0000*/ 	.byte	0x04, 0x37
        /*0002*/ 	.short	(.L_61 - .L_60)
.L_60:
        /*0004*/ 	.word	0x00000082


	//----- nvinfo : EIATTR_KPARAM_INFO
	.align		4
.L_61:
        /*0008*/ 	.byte	0x04, 0x17
        /*000a*/ 	.short	(.L_63 - .L_62)
.L_62:
        /*000c*/ 	.word	0x00000000
        /*0010*/ 	.short	0x0004
        /*0012*/ 	.short	0x0018
        /*0014*/ 	.byte	0x00, 0xf0, 0x11, 0x00


	//----- nvinfo : EIATTR_KPARAM_INFO
	.align		4
.L_63:
        /*0018*/ 	.byte	0x04, 0x17
        /*001a*/ 	.short	(.L_65 - .L_64)
.L_64:
        /*001c*/ 	.word	0x00000000
        /*0020*/ 	.short	0x0003
        /*0022*/ 	.short	0x0014
        /*0024*/ 	.byte	0x00, 0xf0, 0x11, 0x00


	//----- nvinfo : EIATTR_KPARAM_INFO
	.align		4
.L_65:
        /*0028*/ 	.byte	0x04, 0x17
        /*002a*/ 	.short	(.L_67 - .L_66)
.L_66:
        /*002c*/ 	.word	0x00000000
        /*0030*/ 	.short	0x0002
        /*0032*/ 	.short	0x0010
        /*0034*/ 	.byte	0x00, 0xf0, 0x11, 0x00


	//----- nvinfo : EIATTR_KPARAM_INFO
	.align		4
.L_67:
        /*0038*/ 	.byte	0x04, 0x17
        /*003a*/ 	.short	(.L_69 - .L_68)
.L_68:
        /*003c*/ 	.word	0x00000000
        /*0040*/ 	.short	0x0001
        /*0042*/ 	.short	0x0008
        /*0044*/ 	.byte	0x00, 0xf5, 0x21, 0x00


	//----- nvinfo : EIATTR_KPARAM_INFO
	.align		4
.L_69:
        /*0048*/ 	.byte	0x04, 0x17
        /*004a*/ 	.short	(.L_71 - .L_70)
.L_70:
        /*004c*/ 	.word	0x00000000
        /*0050*/ 	.short	0x0000
        /*0052*/ 	.short	0x0000
        /*0054*/ 	.byte	0x00, 0xf5, 0x21, 0x00


	//----- nvinfo : EIATTR_SPARSE_MMA_MASK
	.align		4
.L_71:
        /*0058*/ 	.byte	0x03, 0x50
        /*005a*/ 	.short	0x0000


	//----- nvinfo : EIATTR_MAXREG_COUNT
	.align		4
        /*005c*/ 	.byte	0x03, 0x1b
        /*005e*/ 	.short	0x00ff


	//----- nvinfo : EIATTR_MERCURY_ISA_VERSION
	.align		4
        /*0060*/ 	.byte	0x03, 0x5f
        /*0062*/ 	.short	0x0101


	//----- nvinfo : EIATTR_VRC_CTA_INIT_COUNT
	.align		4
        /*0064*/ 	.byte	0x02, 0x4a
	.zero		1
	.zero		1


	//----- nvinfo : EIATTR_EXIT_INSTR_OFFSETS
	.align		4
        /*0068*/ 	.byte	0x04, 0x1c
        /*006a*/ 	.short	(.L_73 - .L_72)


	//   ....[0]....
.L_72:
        /*006c*/ 	.word	0x00000090


	//   ....[1]....
        /*0070*/ 	.word	0x00000930


	//----- nvinfo : EIATTR_CBANK_PARAM_SIZE
	.align		4
.L_73:
        /*0074*/ 	.byte	0x03, 0x19
        /*0076*/ 	.short	0x001c


	//----- nvinfo : EIATTR_PARAM_CBANK
	.align		4
        /*0078*/ 	.byte	0x04, 0x0a
        /*007a*/ 	.short	(.L_75 - .L_74)
	.align		4
.L_74:
        /*007c*/ 	.word	index@(.nv.constant0._Z19linear_layer_kernelPKfPfiii)
        /*0080*/ 	.short	0x0380
        /*0082*/ 	.short	0x001c


	//----- nvinfo : EIATTR_SW_WAR
	.align		4
.L_75:
        /*0084*/ 	.byte	0x04, 0x36
        /*0086*/ 	.short	(.L_77 - .L_76)
.L_76:
        /*0088*/ 	.word	0x00000008
.L_77:


//--------------------- .nv.info._Z32transformer_decoder_layer_kernelPKfS0_Pfiiiif --------------------------
	.section	.nv.info._Z32transformer_decoder_layer_kernelPKfS0_Pfiiiif,"",@"SHT_CUDA_INFO"
	.sectionflags	@""
	.align	4


	//----- nvinfo : EIATTR_CUDA_API_VERSION
	.align		4
        /*0000*/ 	.byte	0x04, 0x37
        /*0002*/ 	.short	(.L_79 - .L_78)
.L_78:
        /*0004*/ 	.word	0x00000082


	//----- nvinfo : EIATTR_KPARAM_INFO
	.align		4
.L_79:
        /*0008*/ 	.byte	0x04, 0x17
        /*000a*/ 	.short	(.L_81 - .L_80)
.L_80:
        /*000c*/ 	.word	0x00000000
        /*0010*/ 	.short	0x0007
        /*0012*/ 	.short	0x0028
        /*0014*/ 	.byte	0x00, 0xf0, 0x11, 0x00


	//----- nvinfo : EIATTR_KPARAM_INFO
	.align		4
.L_81:
        /*0018*/ 	.byte	0x04, 0x17
        /*001a*/ 	.short	(.L_83 - .L_82)
.L_82:
        /*001c*/ 	.word	0x00000000
        /*0020*/ 	.short	0x0006
        /*0022*/ 	.short	0x0024
        /*0024*/ 	.byte	0x00, 0xf0, 0x11, 0x00


	//----- nvinfo : EIATTR_KPARAM_INFO
	.align		4
.L_83:
        /*0028*/ 	.byte	0x04, 0x17
        /*002a*/ 	.short	(.L_85 - .L_84)
.L_84:
        /*002c*/ 	.word	0x00000000
        /*0030*/ 	.short	0x0005
        /*0032*/ 	.short	0x0020
        /*0034*/ 	.byte	0x00, 0xf0, 0x11, 0x00


	//----- nvinfo : EIATTR_KPARAM_INFO
	.align		4
.L_85:
        /*0038*/ 	.byte	0x04, 0x17
        /*003a*/ 	.short	(.L_87 - .L_86)
.L_86:
        /*003c*/ 	.word	0x00000000
        /*0040*/ 	.short	0x0004
        /*0042*/ 	.short	0x001c
        /*0044*/ 	.byte	0x00, 0xf0, 0x11, 0x00


	//----- nvinfo : EIATTR_KPARAM_INFO
	.align		4
.L_87:
        /*0048*/ 	.byte	0x04, 0x17
        /*004a*/ 	.short	(.L_89 - .L_88)
.L_88:
        /*004c*/ 	.word	0x00000000
        /*0050*/ 	.short	0x0003
        /*0052*/ 	.short	0x0018
        /*0054*/ 	.byte	0x00, 0xf0, 0x11, 0x00


	//----- nvinfo : EIATTR_KPARAM_INFO
	.align		4
.L_89:
        /*0058*/ 	.byte	0x04, 0x17
        /*005a*/ 	.short	(.L_91 - .L_90)
.L_90:
        /*005c*/ 	.word	0x00000000
        /*0060*/ 	.short	0x0002
        /*0062*/ 	.short	0x0010
        /*0064*/ 	.byte	0x00, 0xf5, 0x21, 0x00


	//----- nvinfo : EIATTR_KPARAM_INFO
	.align		4
.L_91:
        /*0068*/ 	.byte	0x04, 0x17
        /*006a*/ 	.short	(.L_93 - .L_92)
.L_92:
        /*006c*/ 	.word	0x00000000
        /*0070*/ 	.short	0x0001
        /*0072*/ 	.short	0x0008
        /*0074*/ 	.byte	0x00, 0xf5, 0x21, 0x00


	//----- nvinfo : EIATTR_KPARAM_INFO
	.align		4
.L_93:
        /*0078*/ 	.byte	0x04, 0x17
        /*007a*/ 	.short	(.L_95 - .L_94)
.L_94:
        /*007c*/ 	.word	0x00000000
        /*0080*/ 	.short	0x0000
        /*0082*/ 	.short	0x0000
        /*0084*/ 	.byte	0x00, 0xf5, 0x21, 0x00


	//----- nvinfo : EIATTR_SPARSE_MMA_MASK
	.align		4
.L_95:
        /*0088*/ 	.byte	0x03, 0x50
        /*008a*/ 	.short	0x0000


	//----- nvinfo : EIATTR_MAXREG_COUNT
	.align		4
        /*008c*/ 	.byte	0x03, 0x1b
        /*008e*/ 	.short	0x00ff


	//----- nvinfo : EIATTR_MERCURY_ISA_VERSION
	.align		4
        /*0090*/ 	.byte	0x03, 0x5f
        /*0092*/ 	.short	0x0101


	//----- nvinfo : EIATTR_VRC_CTA_INIT_COUNT
	.align		4
        /*0094*/ 	.byte	0x02, 0x4a
	.zero		1
	.zero		1


	//----- nvinfo : EIATTR_EXIT_INSTR_OFFSETS
	.align		4
        /*0098*/ 	.byte	0x04, 0x1c
        /*009a*/ 	.short	(.L_97 - .L_96)


	//   ....[0]....
.L_96:
        /*009c*/ 	.word	0x000000a0


	//   ....[1]....
        /*00a0*/ 	.word	0x00000e10


	//----- nvinfo : EIATTR_CRS_STACK_SIZE
	.align		4
.L_97:
        /*00a4*/ 	.byte	0x04, 0x1e
        /*00a6*/ 	.short	(.L_99 - .L_98)
.L_98:
        /*00a8*/ 	.word	0x00000000


	//----- nvinfo : EIATTR_CBANK_PARAM_SIZE
	.align		4
.L_99:
        /*00ac*/ 	.byte	0x03, 0x19
        /*00ae*/ 	.short	0x002c


	//----- nvinfo : EIATTR_PARAM_CBANK
	.align		4
        /*00b0*/ 	.byte	0x04, 0x0a
        /*00b2*/ 	.short	(.L_101 - .L_100)
	.align		4
.L_100:
        /*00b4*/ 	.word	index@(.nv.constant0._Z32transformer_decoder_layer_kernelPKfS0_Pfiiiif)
        /*00b8*/ 	.short	0x0380
        /*00ba*/ 	.short	0x002c


	//----- nvinfo : EIATTR_SW_WAR
	.align		4
.L_101:
        /*00bc*/ 	.byte	0x04, 0x36
        /*00be*/ 	.short	(.L_103 - .L_102)
.L_102:
        /*00c0*/ 	.word	0x00000008
.L_103:


//--------------------- .nv.info._Z26adaptive_avg_pool1d_kernelPKfPfiii --------------------------
	.section	.nv.info._Z26adaptive_avg_pool1d_kernelPKfPfiii,"",@"SHT_CUDA_INFO"
	.sectionflags	@""
	.align	4


	//----- nvinfo : EIATTR_CUDA_API_VERSION
	.align		4
        /*0000*/ 	.byte	0x04, 0x37
        /*0002*/ 	.short	(.L_105 - .L_104)
.L_104:
        /*0004*/ 	.word	0x00000082


	//----- nvinfo : EIATTR_KPARAM_INFO
	.align		4
.L_105:
        /*0008*/ 	.byte	0x04, 0x17
        /*000a*/ 	.short	(.L_107 - .L_106)
.L_106:
        /*000c*/ 	.word	0x00000000
        /*0010*/ 	.short	0x0004
        /*0012*/ 	.short	0x0018
        /*0014*/ 	.byte	0x00, 0xf0, 0x11, 0x00


	//----- nvinfo : EIATTR_KPARAM_INFO
	.align		4
.L_107:
        /*0018*/ 	.byte	0x04, 0x17
        /*001a*/ 	.short	(.L_109 - .L_108)
.L_108:
        /*001c*/ 	.word	0x00000000
        /*0020*/ 	.short	0x0003
        /*0022*/ 	.short	0x0014
        /*0024*/ 	.byte	0x00, 0xf0, 0x11, 0x00


	//----- nvinfo : EIATTR_KPARAM_INFO
	.align		4
.L_109:
        /*0028*/ 	.byte	0x04, 0x17
        /*002a*/ 	.short	(.L_111 - .L_110)
.L_110:
        /*002c*/ 	.word	0x00000000
        /*0030*/ 	.short	0x0002
        /*0032*/ 	.short	0x0010
        /*0034*/ 	.byte	0x00, 0xf0, 0x11, 0x00


	//----- nvinfo : EIATTR_KPARAM_INFO
	.align		4
.L_111:
        /*0038*/ 	.byte	0x04, 0x17
        /*003a*/ 	.short	(.L_113 - .L_112)
.L_112:
        /*003c*/ 	.word	0x00000000
        /*0040*/ 	.short	0x0001
        /*0042*/ 	.short	0x0008
        /*0044*/ 	.byte	0x00, 0xf5, 0x21, 0x00


	//----- nvinfo : EIATTR_KPARAM_INFO
	.align		4
.L_113:
        /*0048*/ 	.byte	0x04, 0x17
        /*004a*/ 	.short	(.L_115 - .L_114)
.L_114:
        /*004c*/ 	.word	0x00000000
        /*0050*/ 	.short	0x0000
        /*0052*/ 	.short	0x0000
        /*0054*/ 	.byte	0x00, 0xf5, 0x21, 0x00


	//----- nvinfo : EIATTR_SPARSE_MMA_MASK
	.align		4
.L_115:
        /*0058*/ 	.byte	0x03, 0x50
        /*005a*/ 	.short	0x0000


	//----- nvinfo : EIATTR_MAXREG_COUNT
	.align		4
        /*005c*/ 	.byte	0x03, 0x1b
        /*005e*/ 	.short	0x00ff


	//----- nvinfo : EIATTR_MERCURY_ISA_VERSION
	.align		4
        /*0060*/ 	.byte	0x03, 0x5f
        /*0062*/ 	.short	0x0101


	//----- nvinfo : EIATTR_VRC_CTA_INIT_COUNT
	.align		4
        /*0064*/ 	.byte	0x02, 0x4a
	.zero		1
	.zero		1


	//----- nvinfo : EIATTR_EXIT_INSTR_OFFSETS
	.align		4
        /*0068*/ 	.byte	0x04, 0x1c
        /*006a*/ 	.short	(.L_117 - .L_116)


	//   ....[0]....
.L_116:
        /*006c*/ 	.word	0x00000080


	//   ....[1]....
        /*0070*/ 	.word	0x00000890


	//----- nvinfo : EIATTR_CRS_STACK_SIZE
	.align		4
.L_117:
        /*0074*/ 	.byte	0x04, 0x1e
        /*0076*/ 	.short	(.L_119 - .L_118)
.L_118:
        /*0078*/ 	.word	0x00000000


	//----- nvinfo : EIATTR_CBANK_PARAM_SIZE
	.align		4
.L_119:
        /*007c*/ 	.byte	0x03, 0x19
        /*007e*/ 	.short	0x001c


	//----- nvinfo : EIATTR_PARAM_CBANK
	.align		4
        /*0080*/ 	.byte	0x04, 0x0a
        /*0082*/ 	.short	(.L_121 - .L_120)
	.align		4
.L_120:
        /*0084*/ 	.word	index@(.nv.constant0._Z26adaptive_avg_pool1d_kernelPKfPfiii)
        /*0088*/ 	.short	0x0380
        /*008a*/ 	.short	0x001c


	//----- nvinfo : EIATTR_SW_WAR
	.align		4
.L_121:
        /*008c*/ 	.byte	0x04, 0x36
        /*008e*/ 	.short	(.L_123 - .L_122)
.L_122:
        /*0090*/ 	.word	0x00000008
.L_123:


//--------------------- .nv.info._Z27feature_mixing_block_kernelPKaPfiiii --------------------------
	.section	.nv.info._Z27feature_mixing_block_kernelPKaPfiiii,"",@"SHT_CUDA_INFO"
	.sectionflags	@""
	.align	4


	//----- nvinfo : EIATTR_CUDA_API_VERSION
	.align		4
        /*0000*/ 	.byte	0x04, 0x37
        /*0002*/ 	.short	(.L_125 - .L_124)
.L_124:
        /*0004*/ 	.word	0x00000082


	//----- nvinfo : EIATTR_KPARAM_INFO
	.align		4
.L_125:
        /*0008*/ 	.byte	0x04, 0x17
        /*000a*/ 	.short	(.L_127 - .L_126)
.L_126:
        /*000c*/ 	.word	0x00000000
        /*0010*/ 	.short	0x0005
        /*0012*/ 	.short	0x001c
        /*0014*/ 	.byte	0x00, 0xf0, 0x11, 0x00


	//----- nvinfo : EIATTR_KPARAM_INFO
	.align		4
.L_127:
        /*0018*/ 	.byte	0x04, 0x17
        /*001a*/ 	.short	(.L_129 - .L_128)
.L_128:
        /*001c*/ 	.word	0x00000000
        /*0020*/ 	.short	0x0004
        /*0022*/ 	.short	0x0018
        /*0024*/ 	.byte	0x00, 0xf0, 0x11, 0x00


	//----- nvinfo : EIATTR_KPARAM_INFO
	.align		4
.L_129:
        /*0028*/ 	.byte	0x04, 0x17
        /*002a*/ 	.short	(.L_131 - .L_130)
.L_130:
        /*002c*/ 	.word	0x00000000
        /*0030*/ 	.short	0x0003
        /*0032*/ 	.short	0x0014
        /*0034*/ 	.byte	0x00, 0xf0, 0x11, 0x00


	//----- nvinfo : EIATTR_KPARAM_INFO
	.align		4
.L_131:
        /*0038*/ 	.byte	0x04, 0x17
        /*003a*/ 	.short	(.L_133 - .L_132)
.L_132:
        /*003c*/ 	.word	0x00000000
        /*0040*/ 	.short	0x0002
        /*0042*/ 	.short	0x0010
        /*0044*/ 	.byte	0x00, 0xf0, 0x11, 0x00


	//----- nvinfo : EIATTR_KPARAM_INFO
	.align		4
.L_133:
        /*0048*/ 	.byte	0x04, 0x17
        /*004a*/ 	.short	(.L_135 - .L_134)
.L_134:
        /*004c*/ 	.word	0x00000000
        /*0050*/ 	.short	0x0001
        /*0052*/ 	.short	0x0008
        /*0054*/ 	.byte	0x00, 0xf5, 0x21, 0x00


	//----- nvinfo : EIATTR_KPARAM_INFO
	.align		4
.L_135:
        /*0058*/ 	.byte	0x04, 0x17
        /*005a*/ 	.short	(.L_137 - .L_136)
.L_136:
        /*005c*/ 	.word	0x00000000
        /*0060*/ 	.short	0x0000
        /*0062*/ 	.short	0x0000
        /*0064*/ 	.byte	0x00, 0xf5, 0x21, 0x00


	//----- nvinfo : EIATTR_SPARSE_MMA_MASK
	.align		4
.L_137:
        /*0068*/ 	.byte	0x03, 0x50
        /*006a*/ 	.short	0x0000


	//----- nvinfo : EIATTR_MAXREG_COUNT
	.align		4
        /*006c*/ 	.byte	0x03, 0x1b
        /*006e*/ 	.short	0x00ff


	//----- nvinfo : EIATTR_MERCURY_ISA_VERSION
	.align		4
        /*0070*/ 	.byte	0x03, 0x5f
        /*0072*/ 	.short	0x0101


	//----- nvinfo : EIATTR_VRC_CTA_INIT_COUNT
	.align		4
        /*0074*/ 	.byte	0x02, 0x4a
	.zero		1
	.zero		1


	//----- nvinfo : EIATTR_EXIT_INSTR_OFFSETS
	.align		4
        /*0078*/ 	.byte	0x04, 0x1c
        /*007a*/ 	.short	(.L_139 - .L_138)


	//   ....[0]....
.L_138:
        /*007c*/ 	.word	0x000000a0


	//   ....[1]....
        /*0080*/ 	.word	0x00001040


	//----- nvinfo : EIATTR_CBANK_PARAM_SIZE
	.align		4
.L_139:
        /*0084*/ 	.byte	0x03, 0x19
        /*0086*/ 	.short	0x0020


	//----- nvinfo : EIATTR_PARAM_CBANK
	.align		4
        /*0088*/ 	.byte	0x04, 0x0a
        /*008a*/ 	.short	(.L_141 - .L_140)
	.align		4
.L_140:
        /*008c*/ 	.word	index@(.nv.constant0._Z27feature_mixing_block_kernelPKaPfiiii)
        /*0090*/ 	.short	0x0380
        /*0092*/ 	.short	0x0020


	//----- nvinfo : EIATTR_SW_WAR
	.align		4
.L_141:
        /*0094*/ 	.byte	0x04, 0x36
        /*0096*/ 	.short	(.L_143 - .L_142)
.L_142:
        /*0098*/ 	.word	0x00000008
.L_143:


//--------------------- .nv.callgraph             --------------------------
	.section	.nv.callgraph,"",@"SHT_CUDA_CALLGRAPH"
	.align	4
	.sectionentsize	8
	.align		4
        /*0000*/ 	.word	0x00000000
	.align		4
        /*0004*/ 	.word	0xffffffff
	.align		4
        /*0008*/ 	.word	0x00000000
	.align		4
        /*000c*/ 	.word	0xfffffffe
	.align		4
        /*0010*/ 	.word	0x00000000
	.align		4
        /*0014*/ 	.word	0xfffffffd
	.align		4
        /*0018*/ 	.word	0x00000000
	.align		4
        /*001c*/ 	.word	0xfffffffc


//--------------------- .text._Z17layer_norm_kernelPKfPfiiff --------------------------
	.section	.text._Z17layer_norm_kernelPKfPfiiff,"ax",@progbits
	.align	128
        .global         _Z17layer_norm_kernelPKfPfiiff
        .type           _Z17layer_norm_kernelPKfPfiiff,@function
        .size           _Z17layer_norm_kernelPKfPfiiff,(.L_x_89 - _Z17layer_norm_kernelPKfPfiiff)
        .other          _Z17layer_norm_kernelPKfPfiiff,@"STO_CUDA_ENTRY STV_DEFAULT"
_Z17layer_norm_kernelPKfPfiiff:
.text._Z17layer_norm_kernelPKfPfiiff:
[----:B------:R-:W-:Y:S01]  /*0000*/  LDC R1, c[0x0][0x37c] ;  /* 0x0000df00ff017b82 */ /* 0x000fe20000000800 */
[----:B------:R-:W0:Y:S07]  /*0010*/  S2R R5, SR_TID.X ;  /* 0x0000000000057919 */ /* 0x000e2e0000002100 */
[----:B------:R-:W0:Y:S08]  /*0020*/  S2UR UR4, SR_CTAID.X ;  /* 0x00000000000479c3 */ /* 0x000e300000002500 */
[----:B------:R-:W0:Y:S08]  /*0030*/  LDC R4, c[0x0][0x360] ;  /* 0x0000d800ff047b82 */ /* 0x000e300000000800 */
[----:B------:R-:W1:Y:S01]  /*0040*/  LDC.64 R2, c[0x0][0x390] ;  /* 0x0000e400ff027b82 */ /* 0x000e620000000a00 */
[----:B0-----:R-:W-:-:S02]  /*0050*/  IMAD R4, R4, UR4, R5 ;  /* 0x0000000404047c24 */ /* 0x001fc4000f8e0205 */
[----:B-1----:R-:W-:-:S05]  /*0060*/  IMAD R5, R3, R2, RZ ;  /* 0x0000000203057224 */ /* 0x002fca00078e02ff */
[----:B------:R-:W-:-:S13]  /*0070*/  ISETP.GE.AND P0, PT, R4, R5, PT ;  /* 0x000000050400720c */ /* 0x000fda0003f06270 */
[----:B------:R-:W-:Y:S05]  /*0080*/  @P0 EXIT ;  /* 0x000000000000094d */ /* 0x000fea0003800000 */
[----:B------:R-:W-:Y:S01]  /*0090*/  IABS R5, R3 ;  /* 0x0000000300057213 */ /* 0x000fe20000000000 */
[----:B------:R-:W0:Y:S01]  /*00a0*/  LDCU.64 UR10, c[0x0][0x358] ;  /* 0x00006b00ff0a77ac */ /* 0x000e220008000a00 */
[----:B------:R-:W-:Y:S02]  /*00b0*/  IABS R8, R4 ;  /* 0x0000000400087213 */ /* 0x000fe40000000000 */
[----:B------:R-:W1:Y:S01]  /*00c0*/  I2F.RP R0, R5 ;  /* 0x0000000500007306 */ /* 0x000e620000209400 */
[----:B------:R-:W-:-:S07]  /*00d0*/  ISETP.NE.AND P3, PT, R3, RZ, PT ;  /* 0x000000ff0300720c */ /* 0x000fce0003f65270 */
[----:B-1----:R-:W1:Y:S02]  /*00e0*/  MUFU.RCP R0, R0 ;  /* 0x0000000000007308 */ /* 0x002e640000001000 */
[----:B-1----:R-:W-:-:S06]  /*00f0*/  IADD3 R6, PT, PT, R0, 0xffffffe, RZ ;  /* 0x0ffffffe00067810 */ /* 0x002fcc0007ffe0ff */
[----:B------:R1:W2:Y:S02]  /*0100*/  F2I.FTZ.U32.TRUNC.NTZ R7, R6 ;  /* 0x0000000600077305 */ /* 0x0002a4000021f000 */
[----:B-1----:R-:W-:Y:S01]  /*0110*/  HFMA2 R6, -RZ, RZ, 0, 0 ;  /* 0x00000000ff067431 */ /* 0x002fe200000001ff */
[----:B--2---:R-:W-:-:S05]  /*0120*/  IADD3 R2, PT, PT, RZ, -R7, RZ ;  /* 0x80000007ff027210 */ /* 0x004fca0007ffe0ff */
[----:B------:R-:W-:-:S04]  /*0130*/  IMAD R9, R2, R5, RZ ;  /* 0x0000000502097224 */ /* 0x000fc800078e02ff */
[----:B------:R-:W-:-:S06]  /*0140*/  IMAD.HI.U32 R7, R7, R9, R6 ;  /* 0x0000000907077227 */ /* 0x000fcc00078e0006 */
[----:B------:R-:W-:-:S05]  /*0150*/  IMAD.HI.U32 R2, R7, R8, RZ ;  /* 0x0000000807027227 */ /* 0x000fca00078e00ff */
[----:B------:R-:W-:-:S05]  /*0160*/  IADD3 R0, PT, PT, -R2, RZ, RZ ;  /* 0x000000ff02007210 */ /* 0x000fca0007ffe1ff */
[----:B------:R-:W-:Y:S01]  /*0170*/  IMAD R0, R5, R0, R8 ;  /* 0x0000000005007224 */ /* 0x000fe200078e0208 */
[----:B------:R-:W-:-:S04]  /*0180*/  MOV R8, RZ ;  /* 0x000000ff00087202 */ /* 0x000fc80000000f00 */
[----:B------:R-:W-:-:S13]  /*0190*/  ISETP.GT.U32.AND P2, PT, R5, R0, PT ;  /* 0x000000000500720c */ /* 0x000fda0003f44070 */
[-C--:B------:R-:W-:Y:S02]  /*01a0*/  @!P2 IADD3 R0, PT, PT, R0, -R5.reuse, RZ ;  /* 0x800000050000a210 */ /* 0x080fe40007ffe0ff */
[----:B------:R-:W-:Y:S02]  /*01b0*/  @!P2 IADD3 R2, PT, PT, R2, 0x1, RZ ;  /* 0x000000010202a810 */ /* 0x000fe40007ffe0ff */
[----:B------:R-:W-:Y:S02]  /*01c0*/  ISETP.GE.U32.AND P1, PT, R0, R5, PT ;  /* 0x000000050000720c */ /* 0x000fe40003f26070 */
[----:B------:R-:W-:Y:S02]  /*01d0*/  LOP3.LUT R0, R4, R3, RZ, 0x3c, !PT ;  /* 0x0000000304007212 */ /* 0x000fe400078e3cff */
[----:B------:R-:W-:Y:S02]  /*01e0*/  ISETP.GE.AND P2, PT, R3, 0x1, PT ;  /* 0x000000010300780c */ /* 0x000fe40003f46270 */
[----:B------:R-:W-:-:S07]  /*01f0*/  ISETP.GE.AND P0, PT, R0, RZ, PT ;  /* 0x000000ff0000720c */ /* 0x000fce0003f06270 */
[----:B------:R-:W-:-:S06]  /*0200*/  @P1 IADD3 R2, PT, PT, R2, 0x1, RZ ;  /* 0x0000000102021810 */ /* 0x000fcc0007ffe0ff */
[----:B------:R-:W-:Y:S02]  /*0210*/  @!P0 IADD3 R2, PT, PT, -R2, RZ, RZ ;  /* 0x000000ff02028210 */ /* 0x000fe40007ffe1ff */
[----:B------:R-:W-:Y:S01]  /*0220*/  @!P3 LOP3.LUT R2, RZ, R3, RZ, 0x33, !PT ;  /* 0x00000003ff02b212 */ /* 0x000fe200078e33ff */
[----:B0-----:R-:W-:Y:S06]  /*0230*/  @!P2 BRA `(.L_x_0) ;  /* 0x0000000400a8a947 */ /* 0x001fec0003800000 */
[C---:B------:R-:W-:Y:S01]  /*0240*/  ISETP.GE.U32.AND P0, PT, R3.reuse, 0x10, PT ;  /* 0x000000100300780c */ /* 0x040fe20003f06070 */
[----:B------:R-:W-:Y:S01]  /*0250*/  IMAD R0, R2, R3, RZ ;  /* 0x0000000302007224 */ /* 0x000fe200078e02ff */
[----:B------:R-:W-:Y:S02]  /*0260*/  LOP3.LUT R25, R3, 0xf, RZ, 0xc0, !PT ;  /* 0x0000000f03197812 */ /* 0x000fe400078ec0ff */
[----:B------:R-:W-:Y:S02]  /*0270*/  MOV R8, RZ ;  /* 0x000000ff00087202 */ /* 0x000fe40000000f00 */
[----:B------:R-:W-:Y:S02]  /*0280*/  ISETP.NE.AND P1, PT, R25, RZ, PT ;  /* 0x000000ff1900720c */ /* 0x000fe40003f25270 */
[----:B------:R-:W-:-:S05]  /*0290*/  MOV R5, RZ ;  /* 0x000000ff00057202 */ /* 0x000fca0000000f00 */
[----:B------:R-:W-:Y:S06]  /*02a0*/  @!P0 BRA `(.L_x_1) ;  /* 0x0000000000b88947 */ /* 0x000fec0003800000 */
[----:B------:R-:W0:Y:S01]  /*02b0*/  LDCU.64 UR4, c[0x0][0x380] ;  /* 0x00007000ff0477ac */ /* 0x000e220008000a00 */
[----:B------:R-:W-:Y:S01]  /*02c0*/  LOP3.LUT R5, R3, 0x7ffffff0, RZ, 0xc0, !PT ;  /* 0x7ffffff003057812 */ /* 0x000fe200078ec0ff */
[----:B------:R-:W-:Y:S01]  /*02d0*/  HFMA2 R8, -RZ, RZ, 0, 0 ;  /* 0x00000000ff087431 */ /* 0x000fe200000001ff */
[----:B------:R-:W-:Y:S02]  /*02e0*/  MOV R9, R0 ;  /* 0x0000000000097202 */ /* 0x000fe40000000f00 */
[----:B------:R-:W-:Y:S01]  /*02f0*/  IADD3 R26, PT, PT, -R5, RZ, RZ ;  /* 0x000000ff051a7210 */ /* 0x000fe20007ffe1ff */
[----:B0-----:R-:W-:-:S04]  /*0300*/  UIADD3 UR4, UP0, UPT, UR4, 0x20, URZ ;  /* 0x0000002004047890 */ /* 0x001fc8000ff1e0ff */
[----:B------:R-:W-:-:S12]  /*0310*/  UIADD3.X UR5, UPT, UPT, URZ, UR5, URZ, UP0, !UPT ;  /* 0x00000005ff057290 */ /* 0x000fd800087fe4ff */
.L_x_2:
[----:B------:R-:W-:Y:S02]  /*0320*/  MOV R6, UR4 ;  /* 0x0000000400067c02 */ /* 0x000fe40008000f00 */
[----:B------:R-:W-:-:S03]  /*0330*/  MOV R7, UR5 ;  /* 0x0000000500077c02 */ /* 0x000fc60008000f00 */
[----:B------:R-:W-:-:S05]  /*0340*/  IMAD.WIDE R6, R9, 0x4, R6 ;  /* 0x0000000409067825 */ /* 0x000fca00078e0206 */
[----:B------:R-:W2:Y:S04]  /*0350*/  LDG.E R23, desc[UR10][R6.64+-0x20] ;  /* 0xffffe00a06177981 */ /* 0x000ea8000c1e1900 */
[----:B------:R-:W3:Y:S04]  /*0360*/  LDG.E R24, desc[UR10][R6.64+-0x1c] ;  /* 0xffffe40a06187981 */ /* 0x000ee8000c1e1900 */
[----:B------:R-:W4:Y:S04]  /*0370*/  LDG.E R28, desc[UR10][R6.64+-0x18] ;  /* 0xffffe80a061c7981 */ /* 0x000f28000c1e1900 */
[----:B------:R-:W5:Y:S04]  /*0380*/  LDG.E R21, desc[UR10][R6.64+-0x14] ;  /* 0xffffec0a06157981 */ /* 0x000f68000c1e1900 */
        /* <DEDUP_REMOVED lines=11> */
[----:B------:R-:W5:Y:S01]  /*0440*/  LDG.E R22, desc[UR10][R6.64+0x1c] ;  /* 0x00001c0a06167981 */ /* 0x000f62000c1e1900 */
[----:B------:R-:W-:-:S02]  /*0450*/  IADD3 R26, PT, PT, R26, 0x10, RZ ;  /* 0x000000101a1a7810 */ /* 0x000fc40007ffe0ff */
[----:B------:R-:W-:Y:S02]  /*0460*/  IADD3 R9, PT, PT, R9, 0x10, RZ ;  /* 0x0000001009097810 */ /* 0x000fe40007ffe0ff */
[----:B------:R-:W-:Y:S01]  /*0470*/  ISETP.NE.AND P0, PT, R26, RZ, PT ;  /* 0x000000ff1a00720c */ /* 0x000fe20003f05270 */
[----:B--2---:R-:W-:-:S04]  /*0480*/  FADD R23, R23, R8 ;  /* 0x0000000817177221 */ /* 0x004fc80000000000 */
[----:B---3--:R-:W-:-:S04]  /*0490*/  FADD R23, R23, R24 ;  /* 0x0000001817177221 */ /* 0x008fc80000000000 */
[----:B----4-:R-:W-:-:S04]  /*04a0*/  FADD R28, R23, R28 ;  /* 0x0000001c171c7221 */ /* 0x010fc80000000000 */
[----:B-----5:R-:W-:-:S04]  /*04b0*/  FADD R21, R28, R21 ;  /* 0x000000151c157221 */ /* 0x020fc80000000000 */
[----:B------:R-:W-:-:S04]  /*04c0*/  FADD R20, R21, R20 ;  /* 0x0000001415147221 */ /* 0x000fc80000000000 */
        /* <DEDUP_REMOVED lines=10> */
[----:B------:R-:W-:Y:S01]  /*0570*/  FADD R8, R11, R22 ;  /* 0x000000160b087221 */ /* 0x000fe20000000000 */
[----:B------:R-:W-:Y:S06]  /*0580*/  @P0 BRA `(.L_x_2) ;  /* 0xfffffffc00640947 */ /* 0x000fec000383ffff */
.L_x_1:
[----:B------:R-:W-:Y:S05]  /*0590*/  @!P1 BRA `(.L_x_0) ;  /* 0x0000000000d09947 */ /* 0x000fea0003800000 */
[----:B------:R-:W-:Y:S02]  /*05a0*/  ISETP.GE.U32.AND P0, PT, R25, 0x8, PT ;  /* 0x000000081900780c */ /* 0x000fe40003f06070 */
[----:B------:R-:W-:-:S04]  /*05b0*/  LOP3.LUT R11, R3, 0x7, RZ, 0xc0, !PT ;  /* 0x00000007030b7812 */ /* 0x000fc800078ec0ff */
[----:B------:R-:W-:-:S07]  /*05c0*/  ISETP.NE.AND P1, PT, R11, RZ, PT ;  /* 0x000000ff0b00720c */ /* 0x000fce0003f25270 */
[----:B------:R-:W-:Y:S06]  /*05d0*/  @!P0 BRA `(.L_x_3) ;  /* 0x0000000000508947 */ /* 0x000fec0003800000 */
[----:B------:R-:W0:Y:S01]  /*05e0*/  LDC.64 R6, c[0x0][0x380] ;  /* 0x0000e000ff067b82 */ /* 0x000e220000000a00 */
[----:B------:R-:W-:-:S05]  /*05f0*/  IADD3 R9, PT, PT, R0, R5, RZ ;  /* 0x0000000500097210 */ /* 0x000fca0007ffe0ff */
[----:B0-----:R-:W-:-:S05]  /*0600*/  IMAD.WIDE R6, R9, 0x4, R6 ;  /* 0x0000000409067825 */ /* 0x001fca00078e0206 */
[----:B------:R-:W2:Y:S04]  /*0610*/  LDG.E R9, desc[UR10][R6.64] ;  /* 0x0000000a06097981 */ /* 0x000ea8000c1e1900 */
[----:B------:R-:W3:Y:S04]  /*0620*/  LDG.E R10, desc[UR10][R6.64+0x4] ;  /* 0x0000040a060a7981 */ /* 0x000ee8000c1e1900 */
[----:B------:R-:W4:Y:S04]  /*0630*/  LDG.E R12, desc[UR10][R6.64+0x8] ;  /* 0x0000080a060c7981 */ /* 0x000f28000c1e1900 */
[----:B------:R-:W5:Y:S04]  /*0640*/  LDG.E R14, desc[UR10][R6.64+0xc] ;  /* 0x00000c0a060e7981 */ /* 0x000f68000c1e1900 */
[----:B------:R-:W5:Y:S04]  /*0650*/  LDG.E R16, desc[UR10][R6.64+0x10] ;  /* 0x0000100a06107981 */ /* 0x000f68000c1e1900 */
[----:B------:R-:W5:Y:S04]  /*0660*/  LDG.E R18, desc[UR10][R6.64+0x14] ;  /* 0x0000140a06127981 */ /* 0x000f68000c1e1900 */
[----:B------:R-:W5:Y:S04]  /*0670*/  LDG.E R20, desc[UR10][R6.64+0x18] ;  /* 0x0000180a06147981 */ /* 0x000f68000c1e1900 */
[----:B------:R-:W5:Y:S01]  /*0680*/  LDG.E R22, desc[UR10][R6.64+0x1c] ;  /* 0x00001c0a06167981 */ /* 0x000f62000c1e1900 */
[----:B------:R-:W-:Y:S01]  /*0690*/  IADD3 R5, PT, PT, R5, 0x8, RZ ;  /* 0x0000000805057810 */ /* 0x000fe20007ffe0ff */
[----:B--2---:R-:W-:-:S04]  /*06a0*/  FADD R9, R8, R9 ;  /* 0x0000000908097221 */ /* 0x004fc80000000000 */
[----:B---3--:R-:W-:-:S04]  /*06b0*/  FADD R9, R9, R10 ;  /* 0x0000000a09097221 */ /* 0x008fc80000000000 */
[----:B----4-:R-:W-:-:S04]  /*06c0*/  FADD R9, R9, R12 ;  /* 0x0000000c09097221 */ /* 0x010fc80000000000 */
[----:B-----5:R-:W-:-:S04]  /*06d0*/  FADD R9, R9, R14 ;  /* 0x0000000e09097221 */ /* 0x020fc80000000000 */
[----:B------:R-:W-:-:S04]  /*06e0*/  FADD R9, R9, R16 ;  /* 0x0000001009097221 */ /* 0x000fc80000000000 */
[----:B------:R-:W-:-:S04]  /*06f0*/  FADD R9, R9, R18 ;  /* 0x0000001209097221 */ /* 0x000fc80000000000 */
[----:B------:R-:W-:-:S04]  /*0700*/  FADD R9, R9, R20 ;  /* 0x0000001409097221 */ /* 0x000fc80000000000 */
[----:B------:R-:W-:-:S07]  /*0710*/  FADD R8, R9, R22 ;  /* 0x0000001609087221 */ /* 0x000fce0000000000 */
.L_x_3:
        /* <DEDUP_REMOVED lines=11> */
[----:B------:R-:W5:Y:S01]  /*07d0*/  LDG.E R15, desc[UR10][R6.64+0xc] ;  /* 0x00000c0a060f7981 */ /* 0x000f62000c1e1900 */
[----:B------:R-:W-:Y:S01]  /*07e0*/  IADD3 R5, PT, PT, R5, 0x4, RZ ;  /* 0x0000000405057810 */ /* 0x000fe20007ffe0ff */
[----:B--2---:R-:W-:-:S04]  /*07f0*/  FADD R11, R8, R11 ;  /* 0x0000000b080b7221 */ /* 0x004fc80000000000 */
[----:B---3--:R-:W-:-:S04]  /*0800*/  FADD R10, R11, R10 ;  /* 0x0000000a0b0a7221 */ /* 0x008fc80000000000 */
[----:B----4-:R-:W-:-:S04]  /*0810*/  FADD R10, R10, R13 ;  /* 0x0000000d0a0a7221 */ /* 0x010fc80000000000 */
[----:B-----5:R-:W-:-:S07]  /*0820*/  FADD R8, R10, R15 ;  /* 0x0000000f0a087221 */ /* 0x020fce0000000000 */
.L_x_4:
[----:B------:R-:W-:Y:S05]  /*0830*/  @!P1 BRA `(.L_x_0) ;  /* 0x0000000000289947 */ /* 0x000fea0003800000 */
[----:B------:R-:W0:Y:S01]  /*0840*/  LDC.64 R10, c[0x0][0x380] ;  /* 0x0000e000ff0a7b82 */ /* 0x000e220000000a00 */
[----:B------:R-:W-:Y:S02]  /*0850*/  IADD3 R5, PT, PT, R0, R5, RZ ;  /* 0x0000000500057210 */ /* 0x000fe40007ffe0ff */
[----:B------:R-:W-:-:S07]  /*0860*/  IADD3 R9, PT, PT, -R9, RZ, RZ ;  /* 0x000000ff09097210 */ /* 0x000fce0007ffe1ff */
.L_x_5:
[----:B0-----:R-:W-:-:S06]  /*0870*/  IMAD.WIDE R6, R5, 0x4, R10 ;  /* 0x0000000405067825 */ /* 0x001fcc00078e020a */
[----:B------:R-:W2:Y:S01]  /*0880*/  LDG.E R7, desc[UR10][R6.64] ;  /* 0x0000000a06077981 */ /* 0x000ea2000c1e1900 */
[----:B------:R-:W-:Y:S02]  /*0890*/  IADD3 R9, PT, PT, R9, 0x1, RZ ;  /* 0x0000000109097810 */ /* 0x000fe40007ffe0ff */
[----:B------:R-:W-:Y:S02]  /*08a0*/  IADD3 R5, PT, PT, R5, 0x1, RZ ;  /* 0x0000000105057810 */ /* 0x000fe40007ffe0ff */
[----:B------:R-:W-:Y:S01]  /*08b0*/  ISETP.NE.AND P0, PT, R9, RZ, PT ;  /* 0x000000ff0900720c */ /* 0x000fe20003f05270 */
[----:B--2---:R-:W-:-:S12]  /*08c0*/  FADD R8, R7, R8 ;  /* 0x0000000807087221 */ /* 0x004fd80000000000 */
[----:B------:R-:W-:Y:S05]  /*08d0*/  @P0 BRA `(.L_x_5) ;  /* 0xfffffffc00e40947 */ /* 0x000fea000383ffff */
.L_x_0:
[----:B------:R-:W-:Y:S01]  /*08e0*/  I2FP.F32.S32 R5, R3 ;  /* 0x0000000300057245 */ /* 0x000fe20000201400 */
[----:B------:R-:W-:Y:S03]  /*08f0*/  BSSY.RECONVERGENT B0, `(.L_x_6) ;  /* 0x000000e000007945 */ /* 0x000fe60003800200 */
[----:B------:R-:W0:Y:S08]  /*0900*/  MUFU.RCP R0, R5 ;  /* 0x0000000500007308 */ /* 0x000e300000001000 */
[----:B------:R-:W1:Y:S01]  /*0910*/  FCHK P0, R8, R5 ;  /* 0x0000000508007302 */ /* 0x000e620000000000 */
[----:B0-----:R-:W-:-:S04]  /*0920*/  FFMA R3, -R5, R0, 1 ;  /* 0x3f80000005037423 */ /* 0x001fc80000000100 */
[----:B------:R-:W-:-:S04]  /*0930*/  FFMA R0, R0, R3, R0 ;  /* 0x0000000300007223 */ /* 0x000fc80000000000 */
[----:B------:R-:W-:-:S04]  /*0940*/  FFMA R3, R0, R8, RZ ;  /* 0x0000000800037223 */ /* 0x000fc800000000ff */
[----:B------:R-:W-:-:S04]  /*0950*/  FFMA R6, -R5, R3, R8 ;  /* 0x0000000305067223 */ /* 0x000fc80000000108 */
[----:B------:R-:W-:Y:S01]  /*0960*/  FFMA R6, R0, R6, R3 ;  /* 0x0000000600067223 */ /* 0x000fe20000000003 */
[----:B-1----:R-:W-:Y:S06]  /*0970*/  @!P0 BRA `(.L_x_7) ;  /* 0x0000000000148947 */ /* 0x002fec0003800000 */
[----:B------:R-:W-:Y:S02]  /*0980*/  MOV R0, R8 ;  /* 0x0000000800007202 */ /* 0x000fe40000000f00 */
[----:B------:R-:W-:Y:S02]  /*0990*/  MOV R3, R5 ;  /* 0x0000000500037202 */ /* 0x000fe40000000f00 */
[----:B------:R-:W-:-:S07]  /*09a0*/  MOV R8, 0x9c0 ;  /* 0x000009c000087802 */ /* 0x000fce0000000f00 */
[----:B------:R-:W-:Y:S05]  /*09b0*/  CALL.REL.NOINC `($__internal_1_$__cuda_sm3x_div_rn_noftz_f32_slowpath) ;  /* 0x0000000c00607944 */ /* 0x000fea0003c00000 */
[----:B------:R-:W-:-:S07]  /*09c0*/  MOV R6, R0 ;  /* 0x0000000000067202 */ /* 0x000fce0000000f00 */
.L_x_7:
[----:B------:R-:W-:Y:S05]  /*09d0*/  BSYNC.RECONVERGENT B0 ;  /* 0x0000000000007941 */ /* 0x000fea0003800200 */
.L_x_6:
[----:B------:R-:W-:Y:S01]  /*09e0*/  HFMA2 R8, -RZ, RZ, 0, 0 ;  /* 0x00000000ff087431 */ /* 0x000fe200000001ff */
[----:B------:R-:W-:Y:S06]  /*09f0*/  @!P2 BRA `(.L_x_8) ;  /* 0x000000080020a947 */ /* 0x000fec0003800000 */
[----:B------:R-:W0:Y:S01]  /*0a00*/  LDCU UR5, c[0x0][0x394] ;  /* 0x00007280ff0577ac */ /* 0x000e220008000800 */
[----:B------:R-:W-:Y:S01]  /*0a10*/  MOV R8, RZ ;  /* 0x000000ff00087202 */ /* 0x000fe20000000f00 */
[----:B------:R-:W-:Y:S01]  /*0a20*/  UMOV UR4, URZ ;  /* 0x000000ff00047c82 */ /* 0x000fe20008000000 */
[----:B0-----:R-:W-:Y:S02]  /*0a30*/  UISETP.GE.U32.AND UP1, UPT, UR5, 0x10, UPT ;  /* 0x000000100500788c */ /* 0x001fe4000bf26070 */
[----:B------:R-:W-:Y:S01]  /*0a40*/  IMAD R0, R2, UR5, RZ ;  /* 0x0000000502007c24 */ /* 0x000fe2000f8e02ff */
[----:B------:R-:W-:-:S04]  /*0a50*/  ULOP3.LUT UR9, UR5, 0xf, URZ, 0xc0, !UPT ;  /* 0x0000000f05097892 */ /* 0x000fc8000f8ec0ff */
[----:B------:R-:W-:Y:S02]  /*0a60*/  UISETP.NE.AND UP0, UPT, UR9, URZ, UPT ;  /* 0x000000ff0900728c */ /* 0x000fe4000bf05270 */
[----:B------:R-:W-:Y:S09]  /*0a70*/  BRA.U !UP1, `(.L_x_9) ;  /* 0x0000000109f87547 */ /* 0x000ff2000b800000 */
[----:B------:R-:W0:Y:S01]  /*0a80*/  LDCU.64 UR6, c[0x0][0x380] ;  /* 0x00007000ff0677ac */ /* 0x000e220008000a00 */
[----:B------:R-:W-:Y:S02]  /*0a90*/  MOV R8, RZ ;  /* 0x000000ff00087202 */ /* 0x000fe40000000f00 */
[----:B------:R-:W-:Y:S01]  /*0aa0*/  MOV R7, R0 ;  /* 0x0000000000077202 */ /* 0x000fe20000000f00 */
[----:B------:R-:W-:-:S04]  /*0ab0*/  ULOP3.LUT UR4, UR5, 0x7ffffff0, URZ, 0xc0, !UPT ;  /* 0x7ffffff005047892 */ /* 0x000fc8000f8ec0ff */
[----:B------:R-:W-:Y:S02]  /*0ac0*/  UIADD3 UR8, UPT, UPT, -UR4, URZ, URZ ;  /* 0x000000ff04087290 */ /* 0x000fe4000fffe1ff */
[----:B0-----:R-:W-:-:S04]  /*0ad0*/  UIADD3 UR6, UP1, UPT, UR6, 0x20, URZ ;  /* 0x0000002006067890 */ /* 0x001fc8000ff3e0ff */
[----:B------:R-:W-:-:S12]  /*0ae0*/  UIADD3.X UR7, UPT, UPT, URZ, UR7, URZ, UP1, !UPT ;  /* 0x00000007ff077290 */ /* 0x000fd80008ffe4ff */
.L_x_10:
        /* <DEDUP_REMOVED lines=19> */
[----:B------:R-:W-:Y:S01]  /*0c20*/  UIADD3 UR8, UPT, UPT, UR8, 0x10, URZ ;  /* 0x0000001008087890 */ /* 0x000fe2000fffe0ff */
[----:B------:R-:W-:-:S03]  /*0c30*/  IADD3 R7, PT, PT, R7, 0x10, RZ ;  /* 0x0000001007077810 */ /* 0x000fc60007ffe0ff */
[----:B------:R-:W-:Y:S01]  /*0c40*/  UISETP.NE.AND UP1, UPT, UR8, URZ, UPT ;  /* 0x000000ff0800728c */ /* 0x000fe2000bf25270 */
[----:B--2---:R-:W-:-:S04]  /*0c50*/  FADD R14, R14, -R6 ;  /* 0x800000060e0e7221 */ /* 0x004fc80000000000 */
[----:B------:R-:W-:Y:S01]  /*0c60*/  FFMA R8, R14, R14, R8 ;  /* 0x0000000e0e087223 */ /* 0x000fe20000000008 */
[--C-:B---3--:R-:W-:Y:S01]  /*0c70*/  FADD R16, R16, -R6.reuse ;  /* 0x8000000610107221 */ /* 0x108fe20000000000 */
[----:B----4-:R-:W-:-:S03]  /*0c80*/  FADD R18, R18, -R6 ;  /* 0x8000000612127221 */ /* 0x010fc60000000000 */
[----:B------:R-:W-:Y:S01]  /*0c90*/  FFMA R8, R16, R16, R8 ;  /* 0x0000001010087223 */ /* 0x000fe20000000008 */
[----:B-----5:R-:W-:-:S03]  /*0ca0*/  FADD R10, R10, -R6 ;  /* 0x800000060a0a7221 */ /* 0x020fc60000000000 */
[----:B------:R-:W-:Y:S01]  /*0cb0*/  FFMA R8, R18, R18, R8 ;  /* 0x0000001212087223 */ /* 0x000fe20000000008 */
[----:B------:R-:W-:-:S03]  /*0cc0*/  FADD R29, R29, -R6 ;  /* 0x800000061d1d7221 */ /* 0x000fc60000000000 */
        /* <DEDUP_REMOVED lines=22> */
[----:B------:R-:W-:-:S04]  /*0e30*/  FFMA R8, R9, R9, R8 ;  /* 0x0000000909087223 */ /* 0x000fc80000000008 */
[----:B------:R-:W-:Y:S01]  /*0e40*/  FFMA R8, R3, R3, R8 ;  /* 0x0000000303087223 */ /* 0x000fe20000000008 */
[----:B------:R-:W-:Y:S06]  /*0e50*/  BRA.U UP1, `(.L_x_10) ;  /* 0xfffffffd01247547 */ /* 0x000fec000b83ffff */
.L_x_9:
[----:B------:R-:W-:Y:S05]  /*0e60*/  BRA.U !UP0, `(.L_x_8) ;  /* 0x0000000508047547 */ /* 0x000fea000b800000 */
[----:B------:R-:W-:Y:S02]  /*0e70*/  UISETP.GE.U32.AND UP0, UPT, UR9, 0x8, UPT ;  /* 0x000000080900788c */ /* 0x000fe4000bf06070 */
[----:B------:R-:W-:-:S04]  /*0e80*/  ULOP3.LUT UR6, UR5, 0x7, URZ, 0xc0, !UPT ;  /* 0x0000000705067892 */ /* 0x000fc8000f8ec0ff */
[----:B------:R-:W-:-:S03]  /*0e90*/  UISETP.NE.AND UP1, UPT, UR6, URZ, UPT ;  /* 0x000000ff0600728c */ /* 0x000fc6000bf25270 */
[----:B------:R-:W-:Y:S08]  /*0ea0*/  BRA.U !UP0, `(.L_x_11) ;  /* 0x0000000108707547 */ /* 0x000ff0000b800000 */
[----:B------:R-:W0:Y:S01]  /*0eb0*/  LDC.64 R2, c[0x0][0x380] ;  /* 0x0000e000ff027b82 */ /* 0x000e220000000a00 */
[----:B------:R-:W-:-:S05]  /*0ec0*/  IADD3 R7, PT, PT, R0, UR4, RZ ;  /* 0x0000000400077c10 */ /* 0x000fca000fffe0ff */
        /* <DEDUP_REMOVED lines=8> */
[----:B------:R0:W5:Y:S01]  /*0f50*/  LDG.E R21, desc[UR10][R2.64+0x1c] ;  /* 0x00001c0a02157981 */ /* 0x000162000c1e1900 */
[----:B------:R-:W-:Y:S01]  /*0f60*/  UIADD3 UR4, UPT, UPT, UR4, 0x8, URZ ;  /* 0x0000000804047890 */ /* 0x000fe2000fffe0ff */
[----:B--2---:R-:W-:-:S04]  /*0f70*/  FADD R7, R7, -R6 ;  /* 0x8000000607077221 */ /* 0x004fc80000000000 */
[----:B------:R-:W-:Y:S01]  /*0f80*/  FFMA R7, R7, R7, R8 ;  /* 0x0000000707077223 */ /* 0x000fe20000000008 */
[----:B---3--:R-:W-:-:S04]  /*0f90*/  FADD R8, R9, -R6 ;  /* 0x8000000609087221 */ /* 0x008fc80000000000 */
[----:B------:R-:W-:Y:S01]  /*0fa0*/  FFMA R7, R8, R8, R7 ;  /* 0x0000000808077223 */ /* 0x000fe20000000007 */
[----:B----4-:R-:W-:-:S04]  /*0fb0*/  FADD R8, R11, -R6 ;  /* 0x800000060b087221 */ /* 0x010fc80000000000 */
[----:B------:R-:W-:Y:S01]  /*0fc0*/  FFMA R7, R8, R8, R7 ;  /* 0x0000000808077223 */ /* 0x000fe20000000007 */
[----:B-----5:R-:W-:-:S04]  /*0fd0*/  FADD R8, R13, -R6 ;  /* 0x800000060d087221 */ /* 0x020fc80000000000 */
[----:B------:R-:W-:Y:S01]  /*0fe0*/  FFMA R7, R8, R8, R7 ;  /* 0x0000000808077223 */ /* 0x000fe20000000007 */
[--C-:B------:R-:W-:Y:S01]  /*0ff0*/  FADD R8, R15, -R6.reuse ;  /* 0x800000060f087221 */ /* 0x100fe20000000000 */
[----:B0-----:R-:W-:-:S03]  /*1000*/  FADD R2, R17, -R6 ;  /* 0x8000000611027221 */ /* 0x001fc60000000000 */
[----:B------:R-:W-:Y:S01]  /*1010*/  FFMA R7, R8, R8, R7 ;  /* 0x0000000808077223 */ /* 0x000fe20000000007 */
[----:B------:R-:W-:-:S03]  /*1020*/  FADD R8, R19, -R6 ;  /* 0x8000000613087221 */ /* 0x000fc60000000000 */
[----:B------:R-:W-:Y:S01]  /*1030*/  FFMA R7, R2, R2, R7 ;  /* 0x0000000202077223 */ /* 0x000fe20000000007 */
[----:B------:R-:W-:-:S03]  /*1040*/  FADD R2, R21, -R6 ;  /* 0x8000000615027221 */ /* 0x000fc60000000000 */
[----:B------:R-:W-:-:S04]  /*1050*/  FFMA R7, R8, R8, R7 ;  /* 0x0000000808077223 */ /* 0x000fc80000000007 */
[----:B------:R-:W-:-:S07]  /*1060*/  FFMA R8, R2, R2, R7 ;  /* 0x0000000202087223 */ /* 0x000fce0000000007 */
.L_x_11:
        /* <DEDUP_REMOVED lines=11> */
[----:B------:R-:W5:Y:S01]  /*1120*/  LDG.E R13, desc[UR10][R2.64+0xc] ;  /* 0x00000c0a020d7981 */ /* 0x000f62000c1e1900 */
[----:B------:R-:W-:Y:S01]  /*1130*/  UIADD3 UR4, UPT, UPT, UR4, 0x4, URZ ;  /* 0x0000000404047890 */ /* 0x000fe2000fffe0ff */
[----:B--2---:R-:W-:-:S04]  /*1140*/  FADD R7, R7, -R6 ;  /* 0x8000000607077221 */ /* 0x004fc80000000000 */
[----:B------:R-:W-:Y:S01]  /*1150*/  FFMA R7, R7, R7, R8 ;  /* 0x0000000707077223 */ /* 0x000fe20000000008 */
[--C-:B---3--:R-:W-:Y:S01]  /*1160*/  FADD R8, R9, -R6.reuse ;  /* 0x8000000609087221 */ /* 0x108fe20000000000 */
[----:B----4-:R-:W-:-:S03]  /*1170*/  FADD R10, R11, -R6 ;  /* 0x800000060b0a7221 */ /* 0x010fc60000000000 */
[----:B------:R-:W-:Y:S01]  /*1180*/  FFMA R7, R8, R8, R7 ;  /* 0x0000000808077223 */ /* 0x000fe20000000007 */
[----:B-----5:R-:W-:-:S03]  /*1190*/  FADD R8, R13, -R6 ;  /* 0x800000060d087221 */ /* 0x020fc60000000000 */
[----:B------:R-:W-:-:S04]  /*11a0*/  FFMA R7, R10, R10, R7 ;  /* 0x0000000a0a077223 */ /* 0x000fc80000000007 */
[----:B------:R-:W-:-:S07]  /*11b0*/  FFMA R8, R8, R8, R7 ;  /* 0x0000000808087223 */ /* 0x000fce0000000007 */
.L_x_12:
[----:B------:R-:W-:Y:S05]  /*11c0*/  BRA.U !UP1, `(.L_x_8) ;  /* 0x00000001092c7547 */ /* 0x000fea000b800000 */
[----:B------:R-:W0:Y:S01]  /*11d0*/  LDC.64 R10, c[0x0][0x380] ;  /* 0x0000e000ff0a7b82 */ /* 0x000e220000000a00 */
[----:B------:R-:W-:Y:S01]  /*11e0*/  IADD3 R7, PT, PT, R0, UR4, RZ ;  /* 0x0000000400077c10 */ /* 0x000fe2000fffe0ff */
[----:B------:R-:W-:-:S12]  /*11f0*/  UIADD3 UR5, UPT, UPT, -UR5, URZ, URZ ;  /* 0x000000ff05057290 */ /* 0x000fd8000fffe1ff */
.L_x_13:
[----:B0-----:R-:W-:-:S06]  /*1200*/  IMAD.WIDE R2, R7, 0x4, R10 ;  /* 0x0000000407027825 */ /* 0x001fcc00078e020a */
[----:B------:R-:W2:Y:S01]  /*1210*/  LDG.E R3, desc[UR10][R2.64] ;  /* 0x0000000a02037981 */ /* 0x000ea2000c1e1900 */
[----:B------:R-:W-:Y:S01]  /*1220*/  UIADD3 UR5, UPT, UPT, UR5, 0x1, URZ ;  /* 0x0000000105057890 */ /* 0x000fe2000fffe0ff */
[----:B------:R-:W-:-:S03]  /*1230*/  IADD3 R7, PT, PT, R7, 0x1, RZ ;  /* 0x0000000107077810 */ /* 0x000fc60007ffe0ff */
[----:B------:R-:W-:Y:S01]  /*1240*/  UISETP.NE.AND UP0, UPT, UR5, URZ, UPT ;  /* 0x000000ff0500728c */ /* 0x000fe2000bf05270 */
[----:B--2---:R-:W-:-:S04]  /*1250*/  FADD R9, R3, -R6 ;  /* 0x8000000603097221 */ /* 0x004fc80000000000 */
[----:B------:R-:W-:-:S04]  /*1260*/  FFMA R8, R9, R9, R8 ;  /* 0x0000000909087223 */ /* 0x000fc80000000008 */
[----:B------:R-:W-:Y:S05]  /*1270*/  BRA.U UP0, `(.L_x_13) ;  /* 0xfffffffd00e07547 */ /* 0x000fea000b83ffff */
.L_x_8:
[----:B------:R-:W0:Y:S01]  /*1280*/  MUFU.RCP R0, R5 ;  /* 0x0000000500007308 */ /* 0x000e220000001000 */
[----:B------:R-:W-:Y:S07]  /*1290*/  BSSY.RECONVERGENT B0, `(.L_x_14) ;  /* 0x000000c000007945 */ /* 0x000fee0003800200 */
        /* <DEDUP_REMOVED lines=11> */
.L_x_15:
[----:B------:R-:W-:Y:S05]  /*1350*/  BSYNC.RECONVERGENT B0 ;  /* 0x0000000000007941 */ /* 0x000fea0003800200 */
.L_x_14:
[----:B------:R-:W0:Y:S01]  /*1360*/  LDC.64 R8, c[0x0][0x380] ;  /* 0x0000e000ff087b82 */ /* 0x000e220000000a00 */
[----:B------:R-:W1:Y:S01]  /*1370*/  LDCU UR4, c[0x0][0x398] ;  /* 0x00007300ff0477ac */ /* 0x000e620008000800 */
[----:B0-----:R-:W-:-:S06]  /*1380*/  IMAD.WIDE R8, R4, 0x4, R8 ;  /* 0x0000000404087825 */ /* 0x001fcc00078e0208 */
[----:B------:R-:W2:Y:S01]  /*1390*/  LDG.E R9, desc[UR10][R8.64] ;  /* 0x0000000a08097981 */ /* 0x000ea2000c1e1900 */
[----:B------:R-:W-:Y:S01]  /*13a0*/  FADD R10, R0, 9.9999997473787516356e-06 ;  /* 0x3727c5ac000a7421 */ /* 0x000fe20000000000 */
[----:B------:R-:W-:Y:S03]  /*13b0*/  BSSY.RECONVERGENT B0, `(.L_x_16) ;  /* 0x000000e000007945 */ /* 0x000fe60003800200 */
[----:B------:R0:W3:Y:S01]  /*13c0*/  MUFU.RSQ R5, R10 ;  /* 0x0000000a00057308 */ /* 0x0000e20000001400 */
[----:B------:R-:W-:-:S04]  /*13d0*/  IADD3 R0, PT, PT, R10, -0xd000000, RZ ;  /* 0xf30000000a007810 */ /* 0x000fc80007ffe0ff */
[----:B------:R-:W-:Y:S01]  /*13e0*/  ISETP.GT.U32.AND P0, PT, R0, 0x727fffff, PT ;  /* 0x727fffff0000780c */ /* 0x000fe20003f04070 */
[----:B--2---:R-:W-:-:S04]  /*13f0*/  FADD R2, R9, -R6 ;  /* 0x8000000609027221 */ /* 0x004fc80000000000 */
[----:B-1----:R-:W-:-:S08]  /*1400*/  FMUL R2, R2, UR4 ;  /* 0x0000000402027c20 */ /* 0x002fd00008400000 */
[----:B0--3--:R-:W-:Y:S05]  /*1410*/  @!P0 BRA `(.L_x_17) ;  /* 0x00000000000c8947 */ /* 0x009fea0003800000 */
[----:B------:R-:W-:-:S07]  /*1420*/  MOV R9, 0x1440 ;  /* 0x0000144000097802 */ /* 0x000fce0000000f00 */
[----:B------:R-:W-:Y:S05]  /*1430*/  CALL.REL.NOINC `($__internal_0_$__cuda_sm20_sqrt_rn_f32_slowpath) ;  /* 0x0000000000647944 */ /* 0x000fea0003c00000 */
[----:B------:R-:W-:Y:S05]  /*1440*/  BRA `(.L_x_18) ;  /* 0x0000000000107947 */ /* 0x000fea0003800000 */
.L_x_17:
[----:B------:R-:W-:Y:S01]  /*1450*/  FMUL.FTZ R3, R10, R5 ;  /* 0x000000050a037220 */ /* 0x000fe20000410000 */
[----:B------:R-:W-:-:S03]  /*1460*/  FMUL.FTZ R5, R5, 0.5 ;  /* 0x3f00000005057820 */ /* 0x000fc60000410000 */
[----:B------:R-:W-:-:S04]  /*1470*/  FFMA R0, -R3, R3, R10 ;  /* 0x0000000303007223 */ /* 0x000fc8000000010a */
[----:B------:R-:W-:-:S07]  /*1480*/  FFMA R3, R0, R5, R3 ;  /* 0x0000000500037223 */ /* 0x000fce0000000003 */
.L_x_18:
[----:B------:R-:W-:Y:S05]  /*1490*/  BSYNC.RECONVERGENT B0 ;  /* 0x0000000000007941 */ /* 0x000fea0003800200 */
.L_x_16:
[----:B------:R-:W0:Y:S01]  /*14a0*/  MUFU.RCP R0, R3 ;  /* 0x0000000300007308 */ /* 0x000e220000001000 */
[----:B------:R-:W-:Y:S07]  /*14b0*/  BSSY.RECONVERGENT B0, `(.L_x_19) ;  /* 0x000000b000007945 */ /* 0x000fee0003800200 */
[----:B------:R-:W1:Y:S01]  /*14c0*/  FCHK P0, R2, R3 ;  /* 0x0000000302007302 */ /* 0x000e620000000000 */
[----:B0-----:R-:W-:-:S04]  /*14d0*/  FFMA R5, R0, -R3, 1 ;  /* 0x3f80000000057423 */ /* 0x001fc80000000803 */
[----:B------:R-:W-:-:S04]  /*14e0*/  FFMA R5, R0, R5, R0 ;  /* 0x0000000500057223 */ /* 0x000fc80000000000 */
[----:B------:R-:W-:-:S04]  /*14f0*/  FFMA R0, R2, R5, RZ ;  /* 0x0000000502007223 */ /* 0x000fc800000000ff */
[----:B------:R-:W-:-:S04]  /*1500*/  FFMA R6, R0, -R3, R2 ;  /* 0x8000000300067223 */ /* 0x000fc80000000002 */
[----:B------:R-:W-:Y:S01]  /*1510*/  FFMA R0, R5, R6, R0 ;  /* 0x0000000605007223 */ /* 0x000fe20000000000 */
[----:B-1----:R-:W-:Y:S06]  /*1520*/  @!P0 BRA `(.L_x_20) ;  /* 0x00000000000c8947 */ /* 0x002fec0003800000 */
[----:B------:R-:W-:Y:S02]  /*1530*/  MOV R0, R2 ;  /* 0x0000000200007202 */ /* 0x000fe40000000f00 */
[----:B------:R-:W-:-:S07]  /*1540*/  MOV R8, 0x1560 ;  /* 0x0000156000087802 */ /* 0x000fce0000000f00 */
[----:B------:R-:W-:Y:S05]  /*1550*/  CALL.REL.NOINC `($__internal_1_$__cuda_sm3x_div_rn_noftz_f32_slowpath) ;  /* 0x0000000000787944 */ /* 0x000fea0003c00000 */
.L_x_20:
[----:B------:R-:W-:Y:S05]  /*1560*/  BSYNC.RECONVERGENT B0 ;  /* 0x0000000000007941 */ /* 0x000fea0003800200 */
.L_x_19:
[----:B------:R-:W0:Y:S01]  /*1570*/  LDC.64 R2, c[0x0][0x388] ;  /* 0x0000e200ff027b82 */ /* 0x000e220000000a00 */
[----:B------:R-:W1:Y:S01]  /*1580*/  LDCU UR4, c[0x0][0x39c] ;  /* 0x00007380ff0477ac */ /* 0x000e620008000800 */
[----:B0-----:R-:W-:-:S04]  /*1590*/  IMAD.WIDE R4, R4, 0x4, R2 ;  /* 0x0000000404047825 */ /* 0x001fc800078e0202 */
[----:B-1----:R-:W-:-:S05]  /*15a0*/  FADD R3, R0, UR4 ;  /* 0x0000000400037e21 */ /* 0x002fca0008000000 */
[----:B------:R-:W-:Y:S01]  /*15b0*/  STG.E desc[UR10][R4.64], R3 ;  /* 0x0000000304007986 */ /* 0x000fe2000c10190a */
[----:B------:R-:W-:Y:S05]  /*15c0*/  EXIT ;  /* 0x000000000000794d */ /* 0x000fea0003800000 */
        .weak           $__internal_0_$__cuda_sm20_sqrt_rn_f32_slowpath
        .type           $__internal_0_$__cuda_sm20_sqrt_rn_f32_slowpath,@function
        .size           $__internal_0_$__cuda_sm20_sqrt_rn_f32_slowpath,($__internal_1_$__cuda_sm3x_div_rn_noftz_f32_slowpath - $__internal_0_$__cuda_sm20_sqrt_rn_f32_slowpath)
$__internal_0_$__cuda_sm20_sqrt_rn_f32_slowpath:
[----:B------:R-:W-:-:S13]  /*15d0*/  LOP3.LUT P0, RZ, R10, 0x7fffffff, RZ, 0xc0, !PT ;  /* 0x7fffffff0aff7812 */ /* 0x000fda000780c0ff */
[----:B------:R-:W-:Y:S01]  /*15e0*/  @!P0 MOV R3, R10 ;  /* 0x0000000a00038202 */ /* 0x000fe20000000f00 */
[----:B------:R-:W-:Y:S06]  /*15f0*/  @!P0 BRA `(.L_x_21) ;  /* 0x0000000000448947 */ /* 0x000fec0003800000 */
[----:B------:R-:W-:Y:S02]  /*1600*/  FSETP.GEU.FTZ.AND P0, PT, R10, RZ, PT ;  /* 0x000000ff0a00720b */ /* 0x000fe40003f1e000 */
[----:B------:R-:W-:-:S11]  /*1610*/  MOV R0, R10 ;  /* 0x0000000a00007202 */ /* 0x000fd60000000f00 */
[----:B------:R-:W-:Y:S01]  /*1620*/  @!P0 MOV R3, 0x7fffffff ;  /* 0x7fffffff00038802 */ /* 0x000fe20000000f00 */
[----:B------:R-:W-:Y:S06]  /*1630*/  @!P0 BRA `(.L_x_21) ;  /* 0x0000000000348947 */ /* 0x000fec0003800000 */
[----:B------:R-:W-:-:S13]  /*1640*/  FSETP.GTU.FTZ.AND P0, PT, |R0|, +INF , PT ;  /* 0x7f8000000000780b */ /* 0x000fda0003f1c200 */
[----:B------:R-:W-:Y:S01]  /*1650*/  @P0 FADD.FTZ R3, R0, 1 ;  /* 0x3f80000000030421 */ /* 0x000fe20000010000 */
[----:B------:R-:W-:Y:S06]  /*1660*/  @P0 BRA `(.L_x_21) ;  /* 0x0000000000280947 */ /* 0x000fec0003800000 */
[----:B------:R-:W-:-:S13]  /*1670*/  FSETP.NEU.FTZ.AND P0, PT, |R0|, +INF , PT ;  /* 0x7f8000000000780b */ /* 0x000fda0003f1d200 */
[----:B------:R-:W-:-:S04]  /*1680*/  @P0 FFMA R5, R0, 1.84467440737095516160e+19, RZ ;  /* 0x5f80000000050823 */ /* 0x000fc800000000ff */
[----:B------:R-:W0:Y:S02]  /*1690*/  @P0 MUFU.RSQ R6, R5 ;  /* 0x0000000500060308 */ /* 0x000e240000001400 */
[----:B0-----:R-:W-:Y:S01]  /*16a0*/  @P0 FMUL.FTZ R8, R5, R6 ;  /* 0x0000000605080220 */ /* 0x001fe20000410000 */
[----:B------:R-:W-:-:S03]  /*16b0*/  @P0 FMUL.FTZ R6, R6, 0.5 ;  /* 0x3f00000006060820 */ /* 0x000fc60000410000 */
[----:B------:R-:W-:-:S04]  /*16c0*/  @P0 FADD.FTZ R3, -R8, -RZ ;  /* 0x800000ff08030221 */ /* 0x000fc80000010100 */
[----:B------:R-:W-:Y:S01]  /*16d0*/  @P0 FFMA R7, R8, R3, R5 ;  /* 0x0000000308070223 */ /* 0x000fe20000000005 */
[----:B------:R-:W-:-:S03]  /*16e0*/  @!P0 MOV R3, R0 ;  /* 0x0000000000038202 */ /* 0x000fc60000000f00 */
[----:B------:R-:W-:-:S04]  /*16f0*/  @P0 FFMA R6, R7, R6, R8 ;  /* 0x0000000607060223 */ /* 0x000fc80000000008 */
[----:B------:R-:W-:-:S07]  /*1700*/  @P0 FMUL.FTZ R3, R6, 2.3283064365386962891e-10 ;  /* 0x2f80000006030820 */ /* 0x000fce0000410000 */
.L_x_21:
[----:B------:R-:W-:Y:S01]  /*1710*/  HFMA2 R7, -RZ, RZ, 0, 0 ;  /* 0x00000000ff077431 */ /* 0x000fe200000001ff */
[----:B------:R-:W-:-:S04]  /*1720*/  MOV R6, R9 ;  /* 0x0000000900067202 */ /* 0x000fc80000000f00 */
[----:B------:R-:W-:Y:S05]  /*1730*/  RET.REL.NODEC R6 `(_Z17layer_norm_kernelPKfPfiiff) ;  /* 0xffffffe806307950 */ /* 0x000fea0003c3ffff */
        .weak           $__internal_1_$__cuda_sm3x_div_rn_noftz_f32_slowpath
        .type           $__internal_1_$__cuda_sm3x_div_rn_noftz_f32_slowpath,@function
        .size           $__internal_1_$__cuda_sm3x_div_rn_noftz_f32_slowpath,(.L_x_89 - $__internal_1_$__cuda_sm3x_div_rn_noftz_f32_slowpath)
$__internal_1_$__cuda_sm3x_div_rn_noftz_f32_slowpath:
[----:B------:R-:W-:Y:S01]  /*1740*/  SHF.R.U32.HI R9, RZ, 0x17, R3 ;  /* 0x00000017ff097819 */ /* 0x000fe20000011603 */
[----:B------:R-:W-:Y:S01]  /*1750*/  BSSY.RECONVERGENT B1, `(.L_x_22) ;  /* 0x0000062000017945 */ /* 0x000fe20003800200 */
[----:B------:R-:W-:Y:S02]  /*1760*/  SHF.R.U32.HI R7, RZ, 0x17, R0 ;  /* 0x00000017ff077819 */ /* 0x000fe40000011600 */
[----:B------:R-:W-:Y:S02]  /*1770*/  LOP3.LUT R14, R9, 0xff, RZ, 0xc0, !PT ;  /* 0x000000ff090e7812 */ /* 0x000fe400078ec0ff */
[----:B------:R-:W-:Y:S02]  /*1780*/  LOP3.LUT R12, R7, 0xff, RZ, 0xc0, !PT ;  /* 0x000000ff070c7812 */ /* 0x000fe400078ec0ff */
[----:B------:R-:W-:Y:S02]  /*1790*/  IADD3 R10, PT, PT, R14, -0x1, RZ ;  /* 0xffffffff0e0a7810 */ /* 0x000fe40007ffe0ff */
[----:B------:R-:W-:-:S02]  /*17a0*/  IADD3 R9, PT, PT, R12, -0x1, RZ ;  /* 0xffffffff0c097810 */ /* 0x000fc40007ffe0ff */
[----:B------:R-:W-:-:S04]  /*17b0*/  ISETP.GT.U32.AND P0, PT, R10, 0xfd, PT ;  /* 0x000000fd0a00780c */ /* 0x000fc80003f04070 */
[----:B------:R-:W-:-:S13]  /*17c0*/  ISETP.GT.U32.OR P0, PT, R9, 0xfd, P0 ;  /* 0x000000fd0900780c */ /* 0x000fda0000704470 */
[----:B------:R-:W-:Y:S01]  /*17d0*/  @!P0 MOV R7, RZ ;  /* 0x000000ff00078202 */ /* 0x000fe20000000f00 */
[----:B------:R-:W-:Y:S06]  /*17e0*/  @!P0 BRA `(.L_x_23) ;  /* 0x00000000005c8947 */ /* 0x000fec0003800000 */
[----:B------:R-:W-:Y:S02]  /*17f0*/  FSETP.GTU.FTZ.AND P0, PT, |R0|, +INF , PT ;  /* 0x7f8000000000780b */ /* 0x000fe40003f1c200 */
[----:B------:R-:W-:-:S04]  /*1800*/  FSETP.GTU.FTZ.AND P1, PT, |R3|, +INF , PT ;  /* 0x7f8000000300780b */ /* 0x000fc80003f3c200 */
[----:B------:R-:W-:-:S13]  /*1810*/  PLOP3.LUT P0, PT, P0, P1, PT, 0xf8, 0x8f ;  /* 0x00000000008f781c */ /* 0x000fda0000703f70 */
[----:B------:R-:W-:Y:S05]  /*1820*/  @P0 BRA `(.L_x_24) ;  /* 0x00000004004c0947 */ /* 0x000fea0003800000 */
[----:B------:R-:W-:-:S13]  /*1830*/  LOP3.LUT P0, RZ, R3, 0x7fffffff, R0, 0xc8, !PT ;  /* 0x7fffffff03ff7812 */ /* 0x000fda000780c800 */
[----:B------:R-:W-:Y:S05]  /*1840*/  @!P0 BRA `(.L_x_25) ;  /* 0x00000004003c8947 */ /* 0x000fea0003800000 */
[C---:B------:R-:W-:Y:S02]  /*1850*/  FSETP.NEU.FTZ.AND P3, PT, |R0|.reuse, +INF , PT ;  /* 0x7f8000000000780b */ /* 0x040fe40003f7d200 */
[----:B------:R-:W-:Y:S02]  /*1860*/  FSETP.NEU.FTZ.AND P1, PT, |R3|, +INF , PT ;  /* 0x7f8000000300780b */ /* 0x000fe40003f3d200 */
[----:B------:R-:W-:-:S11]  /*1870*/  FSETP.NEU.FTZ.AND P0, PT, |R0|, +INF , PT ;  /* 0x7f8000000000780b */ /* 0x000fd60003f1d200 */
[----:B------:R-:W-:Y:S05]  /*1880*/  @!P1 BRA !P3, `(.L_x_25) ;  /* 0x00000004002c9947 */ /* 0x000fea0005800000 */
[----:B------:R-:W-:-:S04]  /*1890*/  LOP3.LUT P3, RZ, R0, 0x7fffffff, RZ, 0xc0, !PT ;  /* 0x7fffffff00ff7812 */ /* 0x000fc8000786c0ff */
[----:B------:R-:W-:-:S13]  /*18a0*/  PLOP3.LUT P1, PT, P1, P3, PT, 0x2f, 0xf2 ;  /* 0x0000000000f2781c */ /* 0x000fda0000f26577 */
[----:B------:R-:W-:Y:S05]  /*18b0*/  @P1 BRA `(.L_x_26) ;  /* 0x0000000400181947 */ /* 0x000fea0003800000 */
[----:B------:R-:W-:-:S04]  /*18c0*/  LOP3.LUT P1, RZ, R3, 0x7fffffff, RZ, 0xc0, !PT ;  /* 0x7fffffff03ff7812 */ /* 0x000fc8000782c0ff */
[----:B------:R-:W-:-:S13]  /*18d0*/  PLOP3.LUT P0, PT, P0, P1, PT, 0x2f, 0xf2 ;  /* 0x0000000000f2781c */ /* 0x000fda0000702577 */
[----:B------:R-:W-:Y:S05]  /*18e0*/  @P0 BRA `(.L_x_27) ;  /* 0x0000000400000947 */ /* 0x000fea0003800000 */
[----:B------:R-:W-:Y:S02]  /*18f0*/  ISETP.GE.AND P0, PT, R9, RZ, PT ;  /* 0x000000ff0900720c */ /* 0x000fe40003f06270 */
[----:B------:R-:W-:-:S11]  /*1900*/  ISETP.GE.AND P1, PT, R10, RZ, PT ;  /* 0x000000ff0a00720c */ /* 0x000fd60003f26270 */
[----:B------:R-:W-:Y:S01]  /*1910*/  @P0 MOV R7, RZ ;  /* 0x000000ff00070202 */ /* 0x000fe20000000f00 */
[----:B------:R-:W-:Y:S01]  /*1920*/  @!P0 FFMA R0, R0, 1.84467440737095516160e+19, RZ ;  /* 0x5f80000000008823 */ /* 0x000fe200000000ff */
[----:B------:R-:W-:Y:S01]  /*1930*/  @!P0 MOV R7, 0xffffffc0 ;  /* 0xffffffc000078802 */ /* 0x000fe20000000f00 */
[----:B------:R-:W-:-:S03]  /*1940*/  @!P1 FFMA R3, R3, 1.84467440737095516160e+19, RZ ;  /* 0x5f80000003039823 */ /* 0x000fc600000000ff */
[----:B------:R-:W-:-:S07]  /*1950*/  @!P1 IADD3 R7, PT, PT, R7, 0x40, RZ ;  /* 0x0000004007079810 */ /* 0x000fce0007ffe0ff */
.L_x_23:
[----:B------:R-:W-:Y:S01]  /*1960*/  LEA R10, R14, 0xc0800000, 0x17 ;  /* 0xc08000000e0a7811 */ /* 0x000fe200078eb8ff */
[----:B------:R-:W-:Y:S03]  /*1970*/  BSSY.RECONVERGENT B2, `(.L_x_28) ;  /* 0x0000036000027945 */ /* 0x000fe60003800200 */
[----:B------:R-:W-:Y:S02]  /*1980*/  IADD3 R10, PT, PT, -R10, R3, RZ ;  /* 0x000000030a0a7210 */ /* 0x000fe40007ffe1ff */
[----:B------:R-:W-:Y:S02]  /*1990*/  IADD3 R3, PT, PT, R12, -0x7f, RZ ;  /* 0xffffff810c037810 */ /* 0x000fe40007ffe0ff */
[----:B------:R0:W1:Y:S01]  /*19a0*/  MUFU.RCP R9, R10 ;  /* 0x0000000a00097308 */ /* 0x0000620000001000 */
[----:B------:R-:W-:Y:S02]  /*19b0*/  FADD.FTZ R11, -R10, -RZ ;  /* 0x800000ff0a0b7221 */ /* 0x000fe40000010100 */
[C---:B------:R-:W-:Y:S01]  /*19c0*/  IMAD R0, R3.reuse, -0x800000, R0 ;  /* 0xff80000003007824 */ /* 0x040fe200078e0200 */
[----:B0-----:R-:W-:-:S04]  /*19d0*/  IADD3 R10, PT, PT, R3, 0x7f, -R14 ;  /* 0x0000007f030a7810 */ /* 0x001fc80007ffe80e */
[----:B------:R-:W-:Y:S01]  /*19e0*/  IADD3 R10, PT, PT, R10, R7, RZ ;  /* 0x000000070a0a7210 */ /* 0x000fe20007ffe0ff */
[----:B-1----:R-:W-:-:S04]  /*19f0*/  FFMA R12, R9, R11, 1 ;  /* 0x3f800000090c7423 */ /* 0x002fc8000000000b */
[----:B------:R-:W-:-:S04]  /*1a00*/  FFMA R16, R9, R12, R9 ;  /* 0x0000000c09107223 */ /* 0x000fc80000000009 */
[----:B------:R-:W-:-:S04]  /*1a10*/  FFMA R9, R0, R16, RZ ;  /* 0x0000001000097223 */ /* 0x000fc800000000ff */
[----:B------:R-:W-:-:S04]  /*1a20*/  FFMA R12, R11, R9, R0 ;  /* 0x000000090b0c7223 */ /* 0x000fc80000000000 */
[----:B------:R-:W-:-:S04]  /*1a30*/  FFMA R9, R16, R12, R9 ;  /* 0x0000000c10097223 */ /* 0x000fc80000000009 */
[----:B------:R-:W-:-:S04]  /*1a40*/  FFMA R12, R11, R9, R0 ;  /* 0x000000090b0c7223 */ /* 0x000fc80000000000 */
[----:B------:R-:W-:-:S05]  /*1a50*/  FFMA R0, R16, R12, R9 ;  /* 0x0000000c10007223 */ /* 0x000fca0000000009 */
[----:B------:R-:W-:-:S04]  /*1a60*/  SHF.R.U32.HI R3, RZ, 0x17, R0 ;  /* 0x00000017ff037819 */ /* 0x000fc80000011600 */
[----:B------:R-:W-:-:S04]  /*1a70*/  LOP3.LUT R3, R3, 0xff, RZ, 0xc0, !PT ;  /* 0x000000ff03037812 */ /* 0x000fc800078ec0ff */
[----:B------:R-:W-:-:S04]  /*1a80*/  IADD3 R11, PT, PT, R3, R10, RZ ;  /* 0x0000000a030b7210 */ /* 0x000fc80007ffe0ff */
[----:B------:R-:W-:-:S04]  /*1a90*/  IADD3 R3, PT, PT, R11, -0x1, RZ ;  /* 0xffffffff0b037810 */ /* 0x000fc80007ffe0ff */
[----:B------:R-:W-:-:S13]  /*1aa0*/  ISETP.GE.U32.AND P0, PT, R3, 0xfe, PT ;  /* 0x000000fe0300780c */ /* 0x000fda0003f06070 */
[----:B------:R-:W-:Y:S05]  /*1ab0*/  @!P0 BRA `(.L_x_29) ;  /* 0x0000000000808947 */ /* 0x000fea0003800000 */
[----:B------:R-:W-:-:S13]  /*1ac0*/  ISETP.GT.AND P0, PT, R11, 0xfe, PT ;  /* 0x000000fe0b00780c */ /* 0x000fda0003f04270 */
[----:B------:R-:W-:Y:S05]  /*1ad0*/  @P0 BRA `(.L_x_30) ;  /* 0x00000000006c0947 */ /* 0x000fea0003800000 */
[----:B------:R-:W-:-:S13]  /*1ae0*/  ISETP.GE.AND P0, PT, R11, 0x1, PT ;  /* 0x000000010b00780c */ /* 0x000fda0003f06270 */
[----:B------:R-:W-:Y:S05]  /*1af0*/  @P0 BRA `(.L_x_31) ;  /* 0x0000000000740947 */ /* 0x000fea0003800000 */
[----:B------:R-:W-:Y:S02]  /*1b00*/  ISETP.GE.AND P0, PT, R11, -0x18, PT ;  /* 0xffffffe80b00780c */ /* 0x000fe40003f06270 */
[----:B------:R-:W-:-:S11]  /*1b10*/  LOP3.LUT R0, R0, 0x80000000, RZ, 0xc0, !PT ;  /* 0x8000000000007812 */ /* 0x000fd600078ec0ff */
[----:B------:R-:W-:Y:S05]  /*1b20*/  @!P0 BRA `(.L_x_31) ;  /* 0x0000000000688947 */ /* 0x000fea0003800000 */
[CCC-:B------:R-:W-:Y:S01]  /*1b30*/  FFMA.RZ R3, R16.reuse, R12.reuse, R9.reuse ;  /* 0x0000000c10037223 */ /* 0x1c0fe2000000c009 */
[CCC-:B------:R-:W-:Y:S01]  /*1b40*/  FFMA.RM R10, R16.reuse, R12.reuse, R9.reuse ;  /* 0x0000000c100a7223 */ /* 0x1c0fe20000004009 */
[C---:B------:R-:W-:Y:S02]  /*1b50*/  ISETP.NE.AND P3, PT, R11.reuse, RZ, PT ;  /* 0x000000ff0b00720c */ /* 0x040fe40003f65270 */
[----:B------:R-:W-:Y:S02]  /*1b60*/  ISETP.NE.AND P1, PT, R11, RZ, PT ;  /* 0x000000ff0b00720c */ /* 0x000fe40003f25270 */
[----:B------:R-:W-:Y:S01]  /*1b70*/  LOP3.LUT R7, R3, 0x7fffff, RZ, 0xc0, !PT ;  /* 0x007fffff03077812 */ /* 0x000fe200078ec0ff */
[----:B------:R-:W-:Y:S01]  /*1b80*/  FFMA.RP R3, R16, R12, R9 ;  /* 0x0000000c10037223 */ /* 0x000fe20000008009 */
[----:B------:R-:W-:Y:S02]  /*1b90*/  IADD3 R12, PT, PT, R11, 0x20, RZ ;  /* 0x000000200b0c7810 */ /* 0x000fe40007ffe0ff */
[----:B------:R-:W-:-:S02]  /*1ba0*/  LOP3.LUT R7, R7, 0x800000, RZ, 0xfc, !PT ;  /* 0x0080000007077812 */ /* 0x000fc400078efcff */
[----:B------:R-:W-:Y:S02]  /*1bb0*/  IADD3 R9, PT, PT, -R11, RZ, RZ ;  /* 0x000000ff0b097210 */ /* 0x000fe40007ffe1ff */
[----:B------:R-:W-:Y:S02]  /*1bc0*/  SHF.L.U32 R12, R7, R12, RZ ;  /* 0x0000000c070c7219 */ /* 0x000fe400000006ff */
[----:B------:R-:W-:Y:S02]  /*1bd0*/  FSETP.NEU.FTZ.AND P0, PT, R3, R10, PT ;  /* 0x0000000a0300720b */ /* 0x000fe40003f1d000 */
[----:B------:R-:W-:Y:S02]  /*1be0*/  SEL R10, R9, RZ, P3 ;  /* 0x000000ff090a7207 */ /* 0x000fe40001800000 */
[----:B------:R-:W-:Y:S02]  /*1bf0*/  ISETP.NE.AND P1, PT, R12, RZ, P1 ;  /* 0x000000ff0c00720c */ /* 0x000fe40000f25270 */
[----:B------:R-:W-:-:S02]  /*1c00*/  SHF.R.U32.HI R10, RZ, R10, R7 ;  /* 0x0000000aff0a7219 */ /* 0x000fc40000011607 */
[----:B------:R-:W-:Y:S02]  /*1c10*/  PLOP3.LUT P0, PT, P0, P1, PT, 0xf8, 0x8f ;  /* 0x00000000008f781c */ /* 0x000fe40000703f70 */
[----:B------:R-:W-:Y:S02]  /*1c20*/  SHF.R.U32.HI R12, RZ, 0x1, R10 ;  /* 0x00000001ff0c7819 */ /* 0x000fe4000001160a */
[----:B------:R-:W-:-:S04]  /*1c30*/  SEL R3, RZ, 0x1, !P0 ;  /* 0x00000001ff037807 */ /* 0x000fc80004000000 */
[----:B------:R-:W-:-:S04]  /*1c40*/  LOP3.LUT R3, R3, 0x1, R12, 0xf8, !PT ;  /* 0x0000000103037812 */ /* 0x000fc800078ef80c */
[----:B------:R-:W-:-:S04]  /*1c50*/  LOP3.LUT R3, R3, R10, RZ, 0xc0, !PT ;  /* 0x0000000a03037212 */ /* 0x000fc800078ec0ff */
[----:B------:R-:W-:-:S04]  /*1c60*/  IADD3 R3, PT, PT, R12, R3, RZ ;  /* 0x000000030c037210 */ /* 0x000fc80007ffe0ff */
[----:B------:R-:W-:Y:S01]  /*1c70*/  LOP3.LUT R0, R3, R0, RZ, 0xfc, !PT ;  /* 0x0000000003007212 */ /* 0x000fe200078efcff */
[----:B------:R-:W-:Y:S06]  /*1c80*/  BRA `(.L_x_31) ;  /* 0x0000000000107947 */ /* 0x000fec0003800000 */
.L_x_30:
[----:B------:R-:W-:-:S04]  /*1c90*/  LOP3.LUT R0, R0, 0x80000000, RZ, 0xc0, !PT ;  /* 0x8000000000007812 */ /* 0x000fc800078ec0ff */
[----:B------:R-:W-:Y:S01]  /*1ca0*/  LOP3.LUT R0, R0, 0x7f800000, RZ, 0xfc, !PT ;  /* 0x7f80000000007812 */ /* 0x000fe200078efcff */
[----:B------:R-:W-:Y:S06]  /*1cb0*/  BRA `(.L_x_31) ;  /* 0x0000000000047947 */ /* 0x000fec0003800000 */
.L_x_29:
[----:B------:R-:W-:-:S07]  /*1cc0*/  LEA R0, R10, R0, 0x17 ;  /* 0x000000000a007211 */ /* 0x000fce00078eb8ff */
.L_x_31:
[----:B------:R-:W-:Y:S05]  /*1cd0*/  BSYNC.RECONVERGENT B2 ;  /* 0x0000000000027941 */ /* 0x000fea0003800200 */
.L_x_28:
[----:B------:R-:W-:Y:S05]  /*1ce0*/  BRA `(.L_x_32) ;  /* 0x0000000000207947 */ /* 0x000fea0003800000 */
.L_x_27:
[----:B------:R-:W-:-:S04]  /*1cf0*/  LOP3.LUT R0, R3, 0x80000000, R0, 0x48, !PT ;  /* 0x8000000003007812 */ /* 0x000fc800078e4800 */
[----:B------:R-:W-:Y:S01]  /*1d00*/  LOP3.LUT R0, R0, 0x7f800000, RZ, 0xfc, !PT ;  /* 0x7f80000000007812 */ /* 0x000fe200078efcff */
[----:B------:R-:W-:Y:S06]  /*1d10*/  BRA `(.L_x_32) ;  /* 0x0000000000147947 */ /* 0x000fec0003800000 */
.L_x_26:
[----:B------:R-:W-:Y:S01]  /*1d20*/  LOP3.LUT R0, R3, 0x80000000, R0, 0x48, !PT ;  /* 0x8000000003007812 */ /* 0x000fe200078e4800 */
[----:B------:R-:W-:Y:S06]  /*1d30*/  BRA `(.L_x_32) ;  /* 0x00000000000c7947 */ /* 0x000fec0003800000 */
.L_x_25:
[----:B------:R-:W0:Y:S01]  /*1d40*/  MUFU.RSQ R0, -QNAN ;  /* 0xffc0000000007908 */ /* 0x000e220000001400 */
[----:B------:R-:W-:Y:S05]  /*1d50*/  BRA `(.L_x_32) ;  /* 0x0000000000047947 */ /* 0x000fea0003800000 */
.L_x_24:
[----:B------:R-:W-:-:S07]  /*1d60*/  FADD.FTZ R0, R0, R3 ;  /* 0x0000000300007221 */ /* 0x000fce0000010000 */
.L_x_32:
[----:B------:R-:W-:Y:S05]  /*1d70*/  BSYNC.RECONVERGENT B1 ;  /* 0x0000000000017941 */ /* 0x000fea0003800200 */
.L_x_22:
[----:B------:R-:W-:-:S04]  /*1d80*/  HFMA2 R9, -RZ, RZ, 0, 0 ;  /* 0x00000000ff097431 */ /* 0x000fc800000001ff */
[----:B0-----:R-:W-:Y:S05]  /*1d90*/  RET.REL.NODEC R8 `(_Z17layer_norm_kernelPKfPfiiff) ;  /* 0xffffffe008987950 */ /* 0x001fea0003c3ffff */
.L_x_33:
[----:B------:R-:W-:-:S00]  /*1da0*/  BRA `(.L_x_33) ;  /* 0xfffffffc00fc7947 */ /* 0x000fc0000383ffff */
[----:B------:R-:W-:-:S00]  /*1db0*/  NOP ;  /* 0x0000000000007918 */ /* 0x000fc00000000000 */
        /* <DEDUP_REMOVED lines=12> */
.L_x_89:


//--------------------- .text._Z19linear_layer_kernelPKfPfiii --------------------------
	.section	.text._Z19linear_layer_kernelPKfPfiii,"ax",@progbits
	.align	128
        .global         _Z19linear_layer_kernelPKfPfiii
        .type           _Z19linear_layer_kernelPKfPfiii,@function
        .size           _Z19linear_layer_kernelPKfPfiii,(.L_x_93 - _Z19linear_layer_kernelPKfPfiii)
        .other          _Z19linear_layer_kernelPKfPfiii,@"STO_CUDA_ENTRY STV_DEFAULT"
_Z19linear_layer_kernelPKfPfiii:
.text._Z19linear_layer_kernelPKfPfiii:
[----:B------:R-:W-:Y:S01]  /*0000*/  LDC R1, c[0x0][0x37c] ;  /* 0x0000df00ff017b82 */ /* 0x000fe20000000800 */
[----:B------:R-:W0:Y:S07]  /*0010*/  S2R R3, SR_TID.X ;  /* 0x0000000000037919 */ /* 0x000e2e0000002100 */
[----:B------:R-:W0:Y:S01]  /*0020*/  S2UR UR4, SR_CTAID.X ;  /* 0x00000000000479c3 */ /* 0x000e220000002500 */
[----:B------:R-:W1:Y:S07]  /*0030*/  LDCU UR5, c[0x0][0x390] ;  /* 0x00007200ff0577ac */ /* 0x000e6e0008000800 */
[----:B------:R-:W0:Y:S08]  /*0040*/  LDC R2, c[0x0][0x360] ;  /* 0x0000d800ff027b82 */ /* 0x000e300000000800 */
[----:B------:R-:W1:Y:S01]  /*0050*/  LDC R7, c[0x0][0x398] ;  /* 0x0000e600ff077b82 */ /* 0x000e620000000800 */
[----:B0-----:R-:W-:-:S02]  /*0060*/  IMAD R2, R2, UR4, R3 ;  /* 0x0000000402027c24 */ /* 0x001fc4000f8e0203 */
[----:B-1----:R-:W-:-:S05]  /*0070*/  IMAD R3, R7, UR5, RZ ;  /* 0x0000000507037c24 */ /* 0x002fca000f8e02ff */
[----:B------:R-:W-:-:S13]  /*0080*/  ISETP.GE.AND P0, PT, R2, R3, PT ;  /* 0x000000030200720c */ /* 0x000fda0003f06270 */
[----:B------:R-:W-:Y:S05]  /*0090*/  @P0 EXIT ;  /* 0x000000000000094d */ /* 0x000fea0003800000 */
[----:B------:R-:W0:Y:S01]  /*00a0*/  LDCU UR7, c[0x0][0x394] ;  /* 0x00007280ff0777ac */ /* 0x000e220008000800 */
[----:B------:R-:W-:Y:S01]  /*00b0*/  HFMA2 R0, -RZ, RZ, 0, 0 ;  /* 0x00000000ff007431 */ /* 0x000fe200000001ff */
[----:B------:R-:W1:Y:S01]  /*00c0*/  LDCU.64 UR12, c[0x0][0x358] ;  /* 0x00006b00ff0c77ac */ /* 0x000e620008000a00 */
[----:B0-----:R-:W-:-:S09]  /*00d0*/  UISETP.GE.AND UP0, UPT, UR7, 0x1, UPT ;  /* 0x000000010700788c */ /* 0x001fd2000bf06270 */
[----:B-1----:R-:W-:Y:S05]  /*00e0*/  BRA.U !UP0, `(.L_x_34) ;  /* 0x0000000908047547 */ /* 0x002fea000b800000 */
[----:B------:R-:W-:Y:S01]  /*00f0*/  IABS R3, R7 ;  /* 0x0000000700037213 */ /* 0x000fe20000000000 */
[----:B------:R-:W-:Y:S02]  /*0100*/  UISETP.GE.U32.AND UP1, UPT, UR7, 0x10, UPT ;  /* 0x000000100700788c */ /* 0x000fe4000bf26070 */
[----:B------:R-:W-:Y:S01]  /*0110*/  ULOP3.LUT UR10, UR7, 0xf, URZ, 0xc0, !UPT ;  /* 0x0000000f070a7892 */ /* 0x000fe2000f8ec0ff */
[----:B------:R-:W0:Y:S01]  /*0120*/  I2F.RP R0, R3 ;  /* 0x0000000300007306 */ /* 0x000e220000209400 */
[----:B------:R-:W-:Y:S02]  /*0130*/  UMOV UR4, URZ ;  /* 0x000000ff00047c82 */ /* 0x000fe40008000000 */
[----:B------:R-:W-:-:S05]  /*0140*/  UISETP.NE.AND UP0, UPT, UR10, URZ, UPT ;  /* 0x000000ff0a00728c */ /* 0x000fca000bf05270 */
[----:B0-----:R-:W0:Y:S02]  /*0150*/  MUFU.RCP R0, R0 ;  /* 0x0000000000007308 */ /* 0x001e240000001000 */
[----:B0-----:R-:W-:-:S06]  /*0160*/  IADD3 R4, PT, PT, R0, 0xffffffe, RZ ;  /* 0x0ffffffe00047810 */ /* 0x001fcc0007ffe0ff */
[----:B------:R0:W1:Y:S02]  /*0170*/  F2I.FTZ.U32.TRUNC.NTZ R5, R4 ;  /* 0x0000000400057305 */ /* 0x000064000021f000 */
[----:B0-----:R-:W-:Y:S02]  /*0180*/  MOV R4, RZ ;  /* 0x000000ff00047202 */ /* 0x001fe40000000f00 */
[----:B-1----:R-:W-:-:S05]  /*0190*/  IADD3 R6, PT, PT, RZ, -R5, RZ ;  /* 0x80000005ff067210 */ /* 0x002fca0007ffe0ff */
[----:B------:R-:W-:Y:S01]  /*01a0*/  IMAD R9, R6, R3, RZ ;  /* 0x0000000306097224 */ /* 0x000fe200078e02ff */
[----:B------:R-:W-:-:S03]  /*01b0*/  IABS R6, R2 ;  /* 0x0000000200067213 */ /* 0x000fc60000000000 */
[----:B------:R-:W-:-:S06]  /*01c0*/  IMAD.HI.U32 R5, R5, R9, R4 ;  /* 0x0000000905057227 */ /* 0x000fcc00078e0004 */
[----:B------:R-:W-:-:S05]  /*01d0*/  IMAD.HI.U32 R5, R5, R6, RZ ;  /* 0x0000000605057227 */ /* 0x000fca00078e00ff */
[----:B------:R-:W-:-:S05]  /*01e0*/  IADD3 R0, PT, PT, -R5, RZ, RZ ;  /* 0x000000ff05007210 */ /* 0x000fca0007ffe1ff */
[----:B------:R-:W-:-:S05]  /*01f0*/  IMAD R0, R3, R0, R6 ;  /* 0x0000000003007224 */ /* 0x000fca00078e0206 */
[----:B------:R-:W-:-:S13]  /*0200*/  ISETP.GT.U32.AND P2, PT, R3, R0, PT ;  /* 0x000000000300720c */ /* 0x000fda0003f44070 */
[-C--:B------:R-:W-:Y:S02]  /*0210*/  @!P2 IADD3 R0, PT, PT, R0, -R3.reuse, RZ ;  /* 0x800000030000a210 */ /* 0x080fe40007ffe0ff */
[----:B------:R-:W-:Y:S02]  /*0220*/  @!P2 IADD3 R5, PT, PT, R5, 0x1, RZ ;  /* 0x000000010505a810 */ /* 0x000fe40007ffe0ff */
[----:B------:R-:W-:Y:S02]  /*0230*/  ISETP.GE.U32.AND P0, PT, R0, R3, PT ;  /* 0x000000030000720c */ /* 0x000fe40003f06070 */
[----:B------:R-:W-:Y:S02]  /*0240*/  LOP3.LUT R0, R2, R7, RZ, 0x3c, !PT ;  /* 0x0000000702007212 */ /* 0x000fe400078e3cff */
[----:B------:R-:W-:Y:S02]  /*0250*/  ISETP.NE.AND P2, PT, R7, RZ, PT ;  /* 0x000000ff0700720c */ /* 0x000fe40003f45270 */
[----:B------:R-:W-:-:S02]  /*0260*/  ISETP.GE.AND P1, PT, R0, RZ, PT ;  /* 0x000000ff0000720c */ /* 0x000fc40003f26270 */
[----:B------:R-:W-:-:S05]  /*0270*/  MOV R0, RZ ;  /* 0x000000ff00007202 */ /* 0x000fca0000000f00 */
[----:B------:R-:W-:-:S06]  /*0280*/  @P0 IADD3 R5, PT, PT, R5, 0x1, RZ ;  /* 0x0000000105050810 */ /* 0x000fcc0007ffe0ff */
[----:B------:R-:W-:Y:S02]  /*0290*/  @!P1 IADD3 R5, PT, PT, -R5, RZ, RZ ;  /* 0x000000ff05059210 */ /* 0x000fe40007ffe1ff */
[----:B------:R-:W-:-:S05]  /*02a0*/  @!P2 LOP3.LUT R5, RZ, R7, RZ, 0x33, !PT ;  /* 0x00000007ff05a212 */ /* 0x000fca00078e33ff */
[----:B------:R-:W-:Y:S01]  /*02b0*/  IMAD R3, R5, UR7, RZ ;  /* 0x0000000705037c24 */ /* 0x000fe2000f8e02ff */
[----:B------:R-:W-:Y:S06]  /*02c0*/  BRA.U !UP1, `(.L_x_35) ;  /* 0x0000000109b87547 */ /* 0x000fec000b800000 */
[----:B------:R-:W0:Y:S01]  /*02d0*/  LDCU.64 UR8, c[0x0][0x380] ;  /* 0x00007000ff0877ac */ /* 0x000e220008000a00 */
[----:B------:R-:W-:Y:S02]  /*02e0*/  MOV R0, RZ ;  /* 0x000000ff00007202 */ /* 0x000fe40000000f00 */
[----:B------:R-:W-:Y:S01]  /*02f0*/  MOV R6, R3 ;  /* 0x0000000300067202 */ /* 0x000fe20000000f00 */
[----:B------:R-:W-:Y:S02]  /*0300*/  ULOP3.LUT UR4, UR7, 0x7ffffff0, URZ, 0xc0, !UPT ;  /* 0x7ffffff007047892 */ /* 0x000fe4000f8ec0ff */
[----:B0-----:R-:W-:Y:S02]  /*0310*/  UIADD3 UR5, UP1, UPT, UR8, 0x20, URZ ;  /* 0x0000002008057890 */ /* 0x001fe4000ff3e0ff */
[----:B------:R-:W-:Y:S02]  /*0320*/  UIADD3 UR8, UPT, UPT, -UR4, URZ, URZ ;  /* 0x000000ff04087290 */ /* 0x000fe4000fffe1ff */
[----:B------:R-:W-:-:S12]  /*0330*/  UIADD3.X UR6, UPT, UPT, URZ, UR9, URZ, UP1, !UPT ;  /* 0x00000009ff067290 */ /* 0x000fd80008ffe4ff */
.L_x_36:
        /* <DEDUP_REMOVED lines=38> */
[----:B------:R-:W-:Y:S06]  /*05a0*/  BRA.U UP1, `(.L_x_36) ;  /* 0xfffffffd01647547 */ /* 0x000fec000b83ffff */
.L_x_35:
        /* <DEDUP_REMOVED lines=16> */
[----:B------:R-:W-:Y:S01]  /*06b0*/  UIADD3 UR4, UPT, UPT, UR4, 0x8, URZ ;  /* 0x0000000804047890 */ /* 0x000fe2000fffe0ff */
        /* <DEDUP_REMOVED lines=8> */
.L_x_37:
        /* <DEDUP_REMOVED lines=13> */
[----:B--2---:R-:W-:-:S04]  /*0810*/  FADD R7, R0, R7 ;  /* 0x0000000700077221 */ /* 0x004fc80000000000 */
[----:B---3--:R-:W-:-:S04]  /*0820*/  FADD R6, R7, R6 ;  /* 0x0000000607067221 */ /* 0x008fc80000000000 */
[----:B----4-:R-:W-:-:S04]  /*0830*/  FADD R6, R6, R9 ;  /* 0x0000000906067221 */ /* 0x010fc80000000000 */
[----:B-----5:R-:W-:-:S07]  /*0840*/  FADD R0, R6, R11 ;  /* 0x0000000b06007221 */ /* 0x020fce0000000000 */
.L_x_38:
[----:B------:R-:W-:Y:S05]  /*0850*/  BRA.U !UP1, `(.L_x_34) ;  /* 0x0000000109287547 */ /* 0x000fea000b800000 */
[----:B------:R-:W0:Y:S01]  /*0860*/  LDC.64 R6, c[0x0][0x380] ;  /* 0x0000e000ff067b82 */ /* 0x000e220000000a00 */
[----:B------:R-:W-:Y:S01]  /*0870*/  IADD3 R3, PT, PT, R3, UR4, RZ ;  /* 0x0000000403037c10 */ /* 0x000fe2000fffe0ff */
[----:B------:R-:W-:-:S12]  /*0880*/  UIADD3 UR5, UPT, UPT, -UR5, URZ, URZ ;  /* 0x000000ff05057290 */ /* 0x000fd8000fffe1ff */
.L_x_39:
[----:B0-----:R-:W-:-:S06]  /*0890*/  IMAD.WIDE R4, R3, 0x4, R6 ;  /* 0x0000000403047825 */ /* 0x001fcc00078e0206 */
[----:B------:R-:W2:Y:S01]  /*08a0*/  LDG.E R5, desc[UR12][R4.64] ;  /* 0x0000000c04057981 */ /* 0x000ea2000c1e1900 */
[----:B------:R-:W-:Y:S01]  /*08b0*/  UIADD3 UR5, UPT, UPT, UR5, 0x1, URZ ;  /* 0x0000000105057890 */ /* 0x000fe2000fffe0ff */
[----:B------:R-:W-:-:S03]  /*08c0*/  IADD3 R3, PT, PT, R3, 0x1, RZ ;  /* 0x0000000103037810 */ /* 0x000fc60007ffe0ff */
[----:B------:R-:W-:Y:S01]  /*08d0*/  UISETP.NE.AND UP0, UPT, UR5, URZ, UPT ;  /* 0x000000ff0500728c */ /* 0x000fe2000bf05270 */
[----:B--2---:R-:W-:-:S08]  /*08e0*/  FADD R0, R5, R0 ;  /* 0x0000000005007221 */ /* 0x004fd00000000000 */
[----:B------:R-:W-:Y:S05]  /*08f0*/  BRA.U UP0, `(.L_x_39) ;  /* 0xfffffffd00e47547 */ /* 0x000fea000b83ffff */
.L_x_34:
[----:B------:R-:W0:Y:S02]  /*0900*/  LDC.64 R4, c[0x0][0x388] ;  /* 0x0000e200ff047b82 */ /* 0x000e240000000a00 */
[----:B0-----:R-:W-:-:S05]  /*0910*/  IMAD.WIDE R2, R2, 0x4, R4 ;  /* 0x0000000402027825 */ /* 0x001fca00078e0204 */
[----:B------:R-:W-:Y:S01]  /*0920*/  STG.E desc[UR12][R2.64], R0 ;  /* 0x0000000002007986 */ /* 0x000fe2000c10190c */
[----:B------:R-:W-:Y:S05]  /*0930*/  EXIT ;  /* 0x000000000000794d */ /* 0x000fea0003800000 */
.L_x_40:
        /* <DEDUP_REMOVED lines=12> */
.L_x_93:


//--------------------- .text._Z32transformer_decoder_layer_kernelPKfS0_Pfiiiif --------------------------
	.section	.text._Z32transformer_decoder_layer_kernelPKfS0_Pfiiiif,"ax",@progbits
	.align	128
        .global         _Z32transformer_decoder_layer_kernelPKfS0_Pfiiiif
        .type           _Z32transformer_decoder_layer_kernelPKfS0_Pfiiiif,@function
        .size           _Z32transformer_decoder_layer_kernelPKfS0_Pfiiiif,(.L_x_90 - _Z32transformer_decoder_layer_kernelPKfS0_Pfiiiif)
        .other          _Z32transformer_decoder_layer_kernelPKfS0_Pfiiiif,@"STO_CUDA_ENTRY STV_DEFAULT"
_Z32transformer_decoder_layer_kernelPKfS0_Pfiiiif:
.text._Z32transformer_decoder_layer_kernelPKfS0_Pfiiiif:
[----:B------:R-:W-:Y:S01]  /*0000*/  LDC R1, c[0x0][0x37c] ;  /* 0x0000df00ff017b82 */ /* 0x000fe20000000800 */
[----:B------:R-:W0:Y:S07]  /*0010*/  S2R R5, SR_TID.X ;  /* 0x0000000000057919 */ /* 0x000e2e0000002100 */
[----:B------:R-:W1:Y:S08]  /*0020*/  LDC.64 R6, c[0x0][0x398] ;  /* 0x0000e600ff067b82 */ /* 0x000e700000000a00 */
[----:B------:R-:W0:Y:S08]  /*0030*/  S2UR UR4, SR_CTAID.X ;  /* 0x00000000000479c3 */ /* 0x000e300000002500 */
[----:B------:R-:W0:Y:S08]  /*0040*/  LDC R0, c[0x0][0x360] ;  /* 0x0000d800ff007b82 */ /* 0x000e300000000800 */
[----:B------:R-:W2:Y:S01]  /*0050*/  LDC R8, c[0x0][0x3a0] ;  /* 0x0000e800ff087b82 */ /* 0x000ea20000000800 */
[----:B-1----:R-:W-:-:S02]  /*0060*/  IMAD R3, R7, R6, RZ ;  /* 0x0000000607037224 */ /* 0x002fc400078e02ff */
[----:B0-----:R-:W-:Y:S02]  /*0070*/  IMAD R0, R0, UR4, R5 ;  /* 0x0000000400007c24 */ /* 0x001fe4000f8e0205 */
[----:B--2---:R-:W-:-:S05]  /*0080*/  IMAD R3, R3, R8, RZ ;  /* 0x0000000803037224 */ /* 0x004fca00078e02ff */
[----:B------:R-:W-:-:S13]  /*0090*/  ISETP.GE.AND P0, PT, R0, R3, PT ;  /* 0x000000030000720c */ /* 0x000fda0003f06270 */
[----:B------:R-:W-:Y:S05]  /*00a0*/  @P0 EXIT ;  /* 0x000000000000094d */ /* 0x000fea0003800000 */
[----:B------:R-:W-:Y:S01]  /*00b0*/  IMAD R3, R7, R8, RZ ;  /* 0x0000000807037224 */ /* 0x000fe200078e02ff */
[----:B------:R-:W-:Y:S01]  /*00c0*/  IABS R6, R0 ;  /* 0x0000000000067213 */ /* 0x000fe20000000000 */
[----:B------:R-:W0:Y:S03]  /*00d0*/  LDCU.64 UR6, c[0x0][0x358] ;  /* 0x00006b00ff0677ac */ /* 0x000e260008000a00 */
[-C--:B------:R-:W-:Y:S02]  /*00e0*/  IABS R10, R3.reuse ;  /* 0x00000003000a7213 */ /* 0x080fe40000000000 */
[----:B------:R-:W-:Y:S02]  /*00f0*/  IABS R11, R3 ;  /* 0x00000003000b7213 */ /* 0x000fe40000000000 */
[----:B------:R-:W1:Y:S02]  /*0100*/  I2F.RP R2, R10 ;  /* 0x0000000a00027306 */ /* 0x000e640000209400 */
[----:B------:R-:W-:-:S06]  /*0110*/  IADD3 R11, PT, PT, RZ, -R11, RZ ;  /* 0x8000000bff0b7210 */ /* 0x000fcc0007ffe0ff */
[----:B-1----:R-:W1:Y:S02]  /*0120*/  MUFU.RCP R2, R2 ;  /* 0x0000000200027308 */ /* 0x002e640000001000 */
[----:B-1----:R-:W-:-:S06]  /*0130*/  IADD3 R4, PT, PT, R2, 0xffffffe, RZ ;  /* 0x0ffffffe02047810 */ /* 0x002fcc0007ffe0ff */
[----:B------:R1:W2:Y:S02]  /*0140*/  F2I.FTZ.U32.TRUNC.NTZ R5, R4 ;  /* 0x0000000400057305 */ /* 0x0002a4000021f000 */
[----:B-1----:R-:W-:Y:S02]  /*0150*/  HFMA2 R4, -RZ, RZ, 0, 0 ;  /* 0x00000000ff047431 */ /* 0x002fe400000001ff */
[----:B--2---:R-:W-:-:S04]  /*0160*/  IMAD.MOV R9, RZ, RZ, -R5 ;  /* 0x000000ffff097224 */ /* 0x004fc800078e0a05 */
[----:B------:R-:W-:-:S04]  /*0170*/  IMAD R9, R9, R10, RZ ;  /* 0x0000000a09097224 */ /* 0x000fc800078e02ff */
[----:B------:R-:W-:Y:S01]  /*0180*/  IMAD.HI.U32 R5, R5, R9, R4 ;  /* 0x0000000905057227 */ /* 0x000fe200078e0004 */
[----:B------:R-:W-:-:S03]  /*0190*/  IABS R4, R7 ;  /* 0x0000000700047213 */ /* 0x000fc60000000000 */
[----:B------:R-:W-:Y:S02]  /*01a0*/  IMAD.MOV.U32 R9, RZ, RZ, R6 ;  /* 0x000000ffff097224 */ /* 0x000fe400078e0006 */
[----:B------:R-:W1:Y:S02]  /*01b0*/  I2F.RP R6, R4 ;  /* 0x0000000400067306 */ /* 0x000e640000209400 */
[----:B------:R-:W-:-:S04]  /*01c0*/  IMAD.HI.U32 R2, R5, R9, RZ ;  /* 0x0000000905027227 */ /* 0x000fc800078e00ff */
[----:B------:R-:W-:-:S05]  /*01d0*/  IMAD R5, R2, R11, R9 ;  /* 0x0000000b02057224 */ /* 0x000fca00078e0209 */
[----:B------:R-:W-:Y:S01]  /*01e0*/  ISETP.GT.U32.AND P2, PT, R10, R5, PT ;  /* 0x000000050a00720c */ /* 0x000fe20003f44070 */
[----:B-1----:R-:W1:-:S12]  /*01f0*/  MUFU.RCP R6, R6 ;  /* 0x0000000600067308 */ /* 0x002e580000001000 */
[----:B------:R-:W-:Y:S01]  /*0200*/  @!P2 IMAD.IADD R5, R5, 0x1, -R10 ;  /* 0x000000010505a824 */ /* 0x000fe200078e0a0a */
[----:B------:R-:W-:Y:S02]  /*0210*/  @!P2 IADD3 R2, PT, PT, R2, 0x1, RZ ;  /* 0x000000010202a810 */ /* 0x000fe40007ffe0ff */
[----:B------:R-:W-:Y:S02]  /*0220*/  ISETP.NE.AND P2, PT, R3, RZ, PT ;  /* 0x000000ff0300720c */ /* 0x000fe40003f45270 */
[----:B------:R-:W-:Y:S02]  /*0230*/  ISETP.GE.U32.AND P0, PT, R5, R10, PT ;  /* 0x0000000a0500720c */ /* 0x000fe40003f06070 */
[----:B------:R-:W-:Y:S02]  /*0240*/  LOP3.LUT R5, R0, R3, RZ, 0x3c, !PT ;  /* 0x0000000300057212 */ /* 0x000fe400078e3cff */
[----:B-1----:R-:W-:Y:S02]  /*0250*/  IADD3 R10, PT, PT, R6, 0xffffffe, RZ ;  /* 0x0ffffffe060a7810 */ /* 0x002fe40007ffe0ff */
[----:B------:R-:W-:-:S02]  /*0260*/  ISETP.GE.AND P1, PT, R5, RZ, PT ;  /* 0x000000ff0500720c */ /* 0x000fc40003f26270 */
[----:B------:R1:W2:Y:S05]  /*0270*/  F2I.FTZ.U32.TRUNC.NTZ R11, R10 ;  /* 0x0000000a000b7305 */ /* 0x0002aa000021f000 */
[----:B------:R-:W-:Y:S01]  /*0280*/  @P0 VIADD R2, R2, 0x1 ;  /* 0x0000000102020836 */ /* 0x000fe20000000000 */
[----:B-1----:R-:W-:-:S05]  /*0290*/  MOV R10, RZ ;  /* 0x000000ff000a7202 */ /* 0x002fca0000000f00 */
[----:B------:R-:W-:Y:S02]  /*02a0*/  @!P1 IADD3 R2, PT, PT, -R2, RZ, RZ ;  /* 0x000000ff02029210 */ /* 0x000fe40007ffe1ff */
[----:B------:R-:W-:Y:S02]  /*02b0*/  @!P2 LOP3.LUT R2, RZ, R3, RZ, 0x33, !PT ;  /* 0x00000003ff02a212 */ /* 0x000fe400078e33ff */
[----:B--2---:R-:W-:-:S03]  /*02c0*/  IADD3 R5, PT, PT, RZ, -R11, RZ ;  /* 0x8000000bff057210 */ /* 0x004fc60007ffe0ff */
[----:B------:R-:W-:-:S04]  /*02d0*/  IMAD.MOV R6, RZ, RZ, -R2 ;  /* 0x000000ffff067224 */ /* 0x000fc800078e0a02 */
[----:B------:R-:W-:Y:S02]  /*02e0*/  IMAD R6, R3, R6, R0 ;  /* 0x0000000603067224 */ /* 0x000fe400078e0200 */
[----:B------:R-:W-:-:S03]  /*02f0*/  IMAD R3, R5, R4, RZ ;  /* 0x0000000405037224 */ /* 0x000fc600078e02ff */
[----:B------:R-:W-:Y:S01]  /*0300*/  IABS R5, R6 ;  /* 0x0000000600057213 */ /* 0x000fe20000000000 */
[----:B------:R-:W-:Y:S01]  /*0310*/  IMAD.HI.U32 R10, R11, R3, R10 ;  /* 0x000000030b0a7227 */ /* 0x000fe200078e000a */
[----:B------:R-:W-:-:S04]  /*0320*/  LOP3.LUT R6, R6, R7, RZ, 0x3c, !PT ;  /* 0x0000000706067212 */ /* 0x000fc800078e3cff */
[----:B------:R-:W-:Y:S01]  /*0330*/  ISETP.GE.AND P2, PT, R6, RZ, PT ;  /* 0x000000ff0600720c */ /* 0x000fe20003f46270 */
[----:B------:R-:W-:-:S05]  /*0340*/  IMAD.HI.U32 R3, R10, R5, RZ ;  /* 0x000000050a037227 */ /* 0x000fca00078e00ff */
[----:B------:R-:W-:-:S05]  /*0350*/  IADD3 R9, PT, PT, -R3, RZ, RZ ;  /* 0x000000ff03097210 */ /* 0x000fca0007ffe1ff */
[----:B------:R-:W-:-:S05]  /*0360*/  IMAD R5, R4, R9, R5 ;  /* 0x0000000904057224 */ /* 0x000fca00078e0205 */
[----:B------:R-:W-:-:S13]  /*0370*/  ISETP.GT.U32.AND P1, PT, R4, R5, PT ;  /* 0x000000050400720c */ /* 0x000fda0003f24070 */
[----:B------:R-:W-:Y:S01]  /*0380*/  @!P1 IMAD.IADD R5, R5, 0x1, -R4 ;  /* 0x0000000105059824 */ /* 0x000fe200078e0a04 */
[----:B------:R-:W-:Y:S02]  /*0390*/  @!P1 IADD3 R3, PT, PT, R3, 0x1, RZ ;  /* 0x0000000103039810 */ /* 0x000fe40007ffe0ff */
[----:B------:R-:W-:Y:S02]  /*03a0*/  ISETP.NE.AND P1, PT, R7, RZ, PT ;  /* 0x000000ff0700720c */ /* 0x000fe40003f25270 */
[----:B------:R-:W-:Y:S01]  /*03b0*/  ISETP.GE.U32.AND P0, PT, R5, R4, PT ;  /* 0x000000040500720c */ /* 0x000fe20003f06070 */
[----:B------:R-:W-:-:S12]  /*03c0*/  HFMA2 R4, -RZ, RZ, 0, 0 ;  /* 0x00000000ff047431 */ /* 0x000fd800000001ff */
[----:B------:R-:W-:Y:S02]  /*03d0*/  @P0 IADD3 R3, PT, PT, R3, 0x1, RZ ;  /* 0x0000000103030810 */ /* 0x000fe40007ffe0ff */
[----:B------:R-:W-:-:S03]  /*03e0*/  ISETP.GE.AND P0, PT, R7, 0x1, PT ;  /* 0x000000010700780c */ /* 0x000fc60003f06270 */
[----:B------:R-:W-:Y:S01]  /*03f0*/  @!P2 IMAD.MOV R3, RZ, RZ, -R3 ;  /* 0x000000ffff03a224 */ /* 0x000fe200078e0a03 */
[----:B------:R-:W-:Y:S02]  /*0400*/  ISETP.LT.OR P0, PT, R8, 0x1, !P0 ;  /* 0x000000010800780c */ /* 0x000fe40004701670 */
[----:B------:R-:W-:-:S11]  /*0410*/  @!P1 LOP3.LUT R3, RZ, R7, RZ, 0x33, !PT ;  /* 0x00000007ff039212 */ /* 0x000fd600078e33ff */
[----:B0-----:R-:W-:Y:S05]  /*0420*/  @P0 BRA `(.L_x_41) ;  /* 0x0000000800180947 */ /* 0x001fea0003800000 */
[C---:B------:R-:W-:Y:S01]  /*0430*/  LOP3.LUT R6, R7.reuse, 0x7ffffff8, RZ, 0xc0, !PT ;  /* 0x7ffffff807067812 */ /* 0x040fe200078ec0ff */
[----:B------:R-:W-:Y:S01]  /*0440*/  IMAD R8, R2, R8, RZ ;  /* 0x0000000802087224 */ /* 0x000fe200078e02ff */
[C---:B------:R-:W-:Y:S01]  /*0450*/  LOP3.LUT R5, R7.reuse, 0x7, RZ, 0xc0, !PT ;  /* 0x0000000707057812 */ /* 0x040fe200078ec0ff */
[----:B------:R-:W-:Y:S01]  /*0460*/  UMOV UR4, URZ ;  /* 0x000000ff00047c82 */ /* 0x000fe20008000000 */
[----:B------:R-:W-:Y:S01]  /*0470*/  LOP3.LUT R7, R7, 0x3, RZ, 0xc0, !PT ;  /* 0x0000000307077812 */ /* 0x000fe200078ec0ff */
[----:B------:R-:W-:Y:S01]  /*0480*/  IMAD.MOV R9, RZ, RZ, -R6 ;  /* 0x000000ffff097224 */ /* 0x000fe200078e0a06 */
[----:B------:R-:W-:-:S07]  /*0490*/  MOV R4, RZ ;  /* 0x000000ff00047202 */ /* 0x000fce0000000f00 */
.L_x_46:
[----:B------:R-:W0:Y:S01]  /*04a0*/  LDC R11, c[0x0][0x39c] ;  /* 0x0000e700ff0b7b82 */ /* 0x000e220000000800 */
[----:B------:R-:W-:Y:S01]  /*04b0*/  HFMA2 R10, -RZ, RZ, 0, 0 ;  /* 0x00000000ff0a7431 */ /* 0x000fe200000001ff */
[----:B------:R-:W-:Y:S02]  /*04c0*/  MOV R17, RZ ;  /* 0x000000ff00117202 */ /* 0x000fe40000000f00 */
[----:B0-----:R-:W-:-:S13]  /*04d0*/  ISETP.GE.U32.AND P0, PT, R11, 0x8, PT ;  /* 0x000000080b00780c */ /* 0x001fda0003f06070 */
[----:B------:R-:W-:Y:S05]  /*04e0*/  @!P0 BRA `(.L_x_42) ;  /* 0x0000000000d48947 */ /* 0x000fea0003800000 */
[C---:B------:R-:W-:Y:S01]  /*04f0*/  IMAD R13, R8.reuse, R11, R3 ;  /* 0x0000000b080d7224 */ /* 0x040fe200078e0203 */
[----:B------:R-:W-:Y:S01]  /*0500*/  MOV R10, R9 ;  /* 0x00000009000a7202 */ /* 0x000fe20000000f00 */
[----:B------:R-:W-:Y:S02]  /*0510*/  IMAD R12, R8, R11, UR4 ;  /* 0x00000004080c7e24 */ /* 0x000fe4000f8e020b */
[----:B------:R-:W-:-:S07]  /*0520*/  IMAD.MOV.U32 R17, RZ, RZ, RZ ;  /* 0x000000ffff117224 */ /* 0x000fce00078e00ff */
.L_x_43:
[----:B------:R-:W0:Y:S08]  /*0530*/  LDC.64 R18, c[0x0][0x380] ;  /* 0x0000e000ff127b82 */ /* 0x000e300000000a00 */
[----:B------:R-:W1:Y:S08]  /*0540*/  LDC.64 R22, c[0x0][0x388] ;  /* 0x0000e200ff167b82 */ /* 0x000e700000000a00 */
[----:B------:R-:W2:Y:S01]  /*0550*/  LDC R21, c[0x0][0x3a0] ;  /* 0x0000e800ff157b82 */ /* 0x000ea20000000800 */
[----:B0-----:R-:W-:-:S05]  /*0560*/  IMAD.WIDE R18, R12, 0x4, R18 ;  /* 0x000000040c127825 */ /* 0x001fca00078e0212 */
[----:B------:R-:W3:Y:S01]  /*0570*/  LDG.E R16, desc[UR6][R18.64] ;  /* 0x0000000612107981 */ /* 0x000ee2000c1e1900 */
[----:B-1----:R-:W-:-:S04]  /*0580*/  IMAD.WIDE R22, R13, 0x4, R22 ;  /* 0x000000040d167825 */ /* 0x002fc800078e0216 */
[C---:B--2---:R-:W-:Y:S02]  /*0590*/  IMAD.WIDE.U32 R24, R21.reuse, 0x4, R18 ;  /* 0x0000000415187825 */ /* 0x044fe400078e0012 */
[----:B------:R0:W3:Y:S02]  /*05a0*/  LDG.E R18, desc[UR6][R22.64] ;  /* 0x0000000616127981 */ /* 0x0000e4000c1e1900 */
[C---:B------:R-:W-:Y:S02]  /*05b0*/  IMAD.WIDE.U32 R14, R21.reuse, 0x4, R22 ;  /* 0x00000004150e7825 */ /* 0x040fe400078e0016 */
[----:B------:R1:W2:Y:S04]  /*05c0*/  LDG.E R26, desc[UR6][R24.64] ;  /* 0x00000006181a7981 */ /* 0x0002a8000c1e1900 */
[----:B------:R4:W2:Y:S01]  /*05d0*/  LDG.E R28, desc[UR6][R14.64] ;  /* 0x000000060e1c7981 */ /* 0x0008a2000c1e1900 */
[----:B0-----:R-:W-:-:S04]  /*05e0*/  IMAD.WIDE.U32 R22, R21, 0x4, R14 ;  /* 0x0000000415167825 */ /* 0x001fc800078e000e */
[C---:B-1----:R-:W-:Y:S01]  /*05f0*/  IMAD.WIDE.U32 R24, R21.reuse, 0x4, R24 ;  /* 0x0000000415187825 */ /* 0x042fe200078e0018 */
[----:B------:R-:W5:Y:S04]  /*0600*/  LDG.E R29, desc[UR6][R22.64] ;  /* 0x00000006161d7981 */ /* 0x000f68000c1e1900 */
[----:B------:R3:W5:Y:S01]  /*0610*/  LDG.E R20, desc[UR6][R24.64] ;  /* 0x0000000618147981 */ /* 0x000762000c1e1900 */
[----:B----4-:R-:W-:-:S05]  /*0620*/  IMAD.WIDE.U32 R14, R21, 0x4, R24 ;  /* 0x00000004150e7825 */ /* 0x010fca00078e0018 */
[----:B------:R0:W4:Y:S01]  /*0630*/  LDG.E R27, desc[UR6][R14.64] ;  /* 0x000000060e1b7981 */ /* 0x000122000c1e1900 */
[----:B---3--:R-:W-:Y:S01]  /*0640*/  FFMA R25, R16, R18, R17 ;  /* 0x0000001210197223 */ /* 0x008fe20000000011 */
[----:B------:R-:W-:-:S04]  /*0650*/  IMAD.WIDE.U32 R18, R21, 0x4, R14 ;  /* 0x0000000415127825 */ /* 0x000fc800078e000e */
[----:B------:R-:W-:-:S04]  /*0660*/  IMAD.WIDE.U32 R16, R21, 0x4, R22 ;  /* 0x0000000415107825 */ /* 0x000fc800078e0016 */
[----:B--2---:R-:W-:Y:S01]  /*0670*/  FFMA R26, R26, R28, R25 ;  /* 0x0000001c1a1a7223 */ /* 0x004fe20000000019 */
[C---:B------:R-:W-:Y:S01]  /*0680*/  IMAD.WIDE.U32 R22, R21.reuse, 0x4, R18 ;  /* 0x0000000415167825 */ /* 0x040fe200078e0012 */
[----:B------:R1:W4:Y:S04]  /*0690*/  LDG.E R28, desc[UR6][R16.64] ;  /* 0x00000006101c7981 */ /* 0x000328000c1e1900 */
[----:B------:R-:W2:Y:S01]  /*06a0*/  LDG.E R25, desc[UR6][R18.64] ;  /* 0x0000000612197981 */ /* 0x000ea2000c1e1900 */
[----:B0-----:R-:W-:-:S03]  /*06b0*/  IMAD.WIDE.U32 R14, R21, 0x4, R22 ;  /* 0x00000004150e7825 */ /* 0x001fc600078e0016 */
[----:B------:R-:W3:Y:S01]  /*06c0*/  LDG.E R23, desc[UR6][R22.64] ;  /* 0x0000000616177981 */ /* 0x000ee2000c1e1900 */
[----:B-1----:R-:W-:-:S04]  /*06d0*/  IMAD.WIDE.U32 R16, R21, 0x4, R16 ;  /* 0x0000000415107825 */ /* 0x002fc800078e0010 */
[----:B-----5:R-:W-:Y:S02]  /*06e0*/  FFMA R20, R20, R29, R26 ;  /* 0x0000001d14147223 */ /* 0x020fe4000000001a */
[----:B------:R0:W2:Y:S04]  /*06f0*/  LDG.E R26, desc[UR6][R16.64] ;  /* 0x00000006101a7981 */ /* 0x0000a8000c1e1900 */
[----:B------:R1:W5:Y:S01]  /*0700*/  LDG.E R22, desc[UR6][R14.64] ;  /* 0x000000060e167981 */ /* 0x000362000c1e1900 */
[----:B0-----:R-:W-:-:S04]  /*0710*/  IMAD.WIDE.U32 R16, R21, 0x4, R16 ;  /* 0x0000000415107825 */ /* 0x001fc800078e0010 */
[C---:B-1----:R-:W-:Y:S01]  /*0720*/  IMAD.WIDE.U32 R14, R21.reuse, 0x4, R14 ;  /* 0x00000004150e7825 */ /* 0x042fe200078e000e */
[----:B------:R-:W3:Y:S03]  /*0730*/  LDG.E R24, desc[UR6][R16.64] ;  /* 0x0000000610187981 */ /* 0x000ee6000c1e1900 */
[C---:B------:R-:W-:Y:S01]  /*0740*/  IMAD.WIDE.U32 R18, R21.reuse, 0x4, R16 ;  /* 0x0000000415127825 */ /* 0x040fe200078e0010 */
[----:B------:R-:W5:Y:S04]  /*0750*/  LDG.E R29, desc[UR6][R14.64] ;  /* 0x000000060e1d7981 */ /* 0x000f68000c1e1900 */
[----:B------:R0:W5:Y:S02]  /*0760*/  LDG.E R15, desc[UR6][R18.64] ;  /* 0x00000006120f7981 */ /* 0x000164000c1e1900 */
[----:B0-----:R-:W-:-:S06]  /*0770*/  IMAD.WIDE.U32 R18, R21, 0x4, R18 ;  /* 0x0000000415127825 */ /* 0x001fcc00078e0012 */
[----:B------:R-:W5:Y:S01]  /*0780*/  LDG.E R18, desc[UR6][R18.64] ;  /* 0x0000000612127981 */ /* 0x000f62000c1e1900 */
[----:B------:R-:W-:-:S04]  /*0790*/  IADD3 R10, PT, PT, R10, 0x8, RZ ;  /* 0x000000080a0a7810 */ /* 0x000fc80007ffe0ff */
[----:B------:R-:W-:Y:S01]  /*07a0*/  ISETP.NE.AND P0, PT, R10, RZ, PT ;  /* 0x000000ff0a00720c */ /* 0x000fe20003f05270 */
[C---:B------:R-:W-:Y:S01]  /*07b0*/  IMAD R13, R21.reuse, 0x8, R13 ;  /* 0x00000008150d7824 */ /* 0x040fe200078e020d */
[----:B------:R-:W-:Y:S01]  /*07c0*/  LEA R12, R21, R12, 0x3 ;  /* 0x0000000c150c7211 */ /* 0x000fe200078e18ff */
[----:B----4-:R-:W-:-:S04]  /*07d0*/  FFMA R20, R27, R28, R20 ;  /* 0x0000001c1b147223 */ /* 0x010fc80000000014 */
[----:B--2---:R-:W-:-:S04]  /*07e0*/  FFMA R20, R25, R26, R20 ;  /* 0x0000001a19147223 */ /* 0x004fc80000000014 */
[----:B---3--:R-:W-:-:S04]  /*07f0*/  FFMA R23, R23, R24, R20 ;  /* 0x0000001817177223 */ /* 0x008fc80000000014 */
[----:B-----5:R-:W-:-:S04]  /*0800*/  FFMA R22, R22, R15, R23 ;  /* 0x0000000f16167223 */ /* 0x020fc80000000017 */
[----:B------:R-:W-:Y:S01]  /*0810*/  FFMA R17, R29, R18, R22 ;  /* 0x000000121d117223 */ /* 0x000fe20000000016 */
[----:B------:R-:W-:Y:S06]  /*0820*/  @P0 BRA `(.L_x_43) ;  /* 0xfffffffc00400947 */ /* 0x000fec000383ffff */
[----:B------:R-:W-:-:S07]  /*0830*/  MOV R10, R6 ;  /* 0x00000006000a7202 */ /* 0x000fce0000000f00 */
.L_x_42:
[----:B------:R-:W-:-:S13]  /*0840*/  ISETP.NE.AND P0, PT, R5, RZ, PT ;  /* 0x000000ff0500720c */ /* 0x000fda0003f05270 */
[----:B------:R-:W-:Y:S05]  /*0850*/  @!P0 BRA `(.L_x_44) ;  /* 0x0000000000f88947 */ /* 0x000fea0003800000 */
[----:B------:R-:W-:Y:S01]  /*0860*/  VIADD R12, R5, 0xffffffff ;  /* 0xffffffff050c7836 */ /* 0x000fe20000000000 */
[----:B------:R-:W-:-:S04]  /*0870*/  ISETP.NE.AND P1, PT, R7, RZ, PT ;  /* 0x000000ff0700720c */ /* 0x000fc80003f25270 */
[----:B------:R-:W-:-:S13]  /*0880*/  ISETP.GE.U32.AND P0, PT, R12, 0x3, PT ;  /* 0x000000030c00780c */ /* 0x000fda0003f06070 */
[----:B------:R-:W-:Y:S05]  /*0890*/  @!P0 BRA `(.L_x_45) ;  /* 0x00000000006c8947 */ /* 0x000fea0003800000 */
[----:B------:R-:W0:Y:S01]  /*08a0*/  LDC R27, c[0x0][0x3a0] ;  /* 0x0000e800ff1b7b82 */ /* 0x000e220000000800 */
[----:B------:R-:W-:-:S07]  /*08b0*/  IMAD R12, R2, R11, R10 ;  /* 0x0000000b020c7224 */ /* 0x000fce00078e020a */
[----:B------:R-:W1:Y:S08]  /*08c0*/  LDC.64 R24, c[0x0][0x380] ;  /* 0x0000e000ff187b82 */ /* 0x000e700000000a00 */
[----:B------:R-:W2:Y:S01]  /*08d0*/  LDC.64 R22, c[0x0][0x388] ;  /* 0x0000e200ff167b82 */ /* 0x000ea20000000a00 */
[CC--:B0-----:R-:W-:Y:S02]  /*08e0*/  IMAD R13, R12.reuse, R27.reuse, UR4 ;  /* 0x000000040c0d7e24 */ /* 0x0c1fe4000f8e021b */
[----:B------:R-:W-:-:S02]  /*08f0*/  IMAD R15, R12, R27, R3 ;  /* 0x0000001b0c0f7224 */ /* 0x000fc400078e0203 */
[----:B-1----:R-:W-:-:S04]  /*0900*/  IMAD.WIDE R24, R13, 0x4, R24 ;  /* 0x000000040d187825 */ /* 0x002fc800078e0218 */
[----:B------:R-:W-:Y:S02]  /*0910*/  IMAD.WIDE.U32 R20, R27, 0x4, R24 ;  /* 0x000000041b147825 */ /* 0x000fe400078e0018 */
[----:B------:R-:W3:Y:S02]  /*0920*/  LDG.E R24, desc[UR6][R24.64] ;  /* 0x0000000618187981 */ /* 0x000ee4000c1e1900 */
[----:B--2---:R-:W-:-:S04]  /*0930*/  IMAD.WIDE R22, R15, 0x4, R22 ;  /* 0x000000040f167825 */ /* 0x004fc800078e0216 */
[C---:B------:R-:W-:Y:S02]  /*0940*/  IMAD.WIDE.U32 R12, R27.reuse, 0x4, R22 ;  /* 0x000000041b0c7825 */ /* 0x040fe400078e0016 */
[----:B------:R-:W3:Y:S02]  /*0950*/  LDG.E R22, desc[UR6][R22.64] ;  /* 0x0000000616167981 */ /* 0x000ee4000c1e1900 */
[C---:B------:R-:W-:Y:S02]  /*0960*/  IMAD.WIDE.U32 R14, R27.reuse, 0x4, R20 ;  /* 0x000000041b0e7825 */ /* 0x040fe400078e0014 */
[----:B------:R-:W2:Y:S02]  /*0970*/  LDG.E R20, desc[UR6][R20.64] ;  /* 0x0000000614147981 */ /* 0x000ea4000c1e1900 */
[C---:B------:R-:W-:Y:S02]  /*0980*/  IMAD.WIDE.U32 R18, R27.reuse, 0x4, R12 ;  /* 0x000000041b127825 */ /* 0x040fe400078e000c */
[----:B------:R-:W2:Y:S02]  /*0990*/  LDG.E R13, desc[UR6][R12.64] ;  /* 0x000000060c0d7981 */ /* 0x000ea4000c1e1900 */
[----:B------:R-:W-:-:S02]  /*09a0*/  IMAD.WIDE.U32 R28, R27, 0x4, R14 ;  /* 0x000000041b1c7825 */ /* 0x000fc400078e000e */
[----:B------:R-:W4:Y:S02]  /*09b0*/  LDG.E R16, desc[UR6][R14.64] ;  /* 0x000000060e107981 */ /* 0x000f24000c1e1900 */
[----:B------:R-:W-:Y:S02]  /*09c0*/  IMAD.WIDE.U32 R26, R27, 0x4, R18 ;  /* 0x000000041b1a7825 */ /* 0x000fe400078e0012 */
[----:B------:R-:W4:Y:S04]  /*09d0*/  LDG.E R18, desc[UR6][R18.64] ;  /* 0x0000000612127981 */ /* 0x000f28000c1e1900 */
[----:B------:R-:W5:Y:S04]  /*09e0*/  LDG.E R28, desc[UR6][R28.64] ;  /* 0x000000061c1c7981 */ /* 0x000f68000c1e1900 */
[----:B------:R-:W5:Y:S01]  /*09f0*/  LDG.E R26, desc[UR6][R26.64] ;  /* 0x000000061a1a7981 */ /* 0x000f62000c1e1900 */
[----:B------:R-:W-:Y:S01]  /*0a00*/  IADD3 R10, PT, PT, R10, 0x4, RZ ;  /* 0x000000040a0a7810 */ /* 0x000fe20007ffe0ff */
[----:B---3--:R-:W-:-:S04]  /*0a10*/  FFMA R17, R24, R22, R17 ;  /* 0x0000001618117223 */ /* 0x008fc80000000011 */
[----:B--2---:R-:W-:-:S04]  /*0a20*/  FFMA R17, R20, R13, R17 ;  /* 0x0000000d14117223 */ /* 0x004fc80000000011 */
[----:B----4-:R-:W-:-:S04]  /*0a30*/  FFMA R17, R16, R18, R17 ;  /* 0x0000001210117223 */ /* 0x010fc80000000011 */
[----:B-----5:R-:W-:-:S07]  /*0a40*/  FFMA R17, R28, R26, R17 ;  /* 0x0000001a1c117223 */ /* 0x020fce0000000011 */
.L_x_45:
[----:B------:R-:W-:Y:S05]  /*0a50*/  @!P1 BRA `(.L_x_44) ;  /* 0x0000000000789947 */ /* 0x000fea0003800000 */
[----:B------:R-:W-:Y:S01]  /*0a60*/  ISETP.NE.AND P0, PT, R7, 0x1, PT ;  /* 0x000000010700780c */ /* 0x000fe20003f05270 */
[----:B------:R-:W0:Y:S01]  /*0a70*/  LDC.64 R20, c[0x0][0x380] ;  /* 0x0000e000ff147b82 */ /* 0x000e220000000a00 */
[----:B------:R-:W-:-:S07]  /*0a80*/  LOP3.LUT P1, RZ, R11, 0x1, RZ, 0xc0, !PT ;  /* 0x000000010bff7812 */ /* 0x000fce000782c0ff */
[----:B------:R-:W1:Y:S04]  /*0a90*/  LDC.64 R12, c[0x0][0x388] ;  /* 0x0000e200ff0c7b82 */ /* 0x000e680000000a00 */
[----:B------:R-:W-:Y:S01]  /*0aa0*/  @P0 IMAD R16, R2, R11, R10 ;  /* 0x0000000b02100224 */ /* 0x000fe200078e020a */
[----:B------:R-:W-:-:S03]  /*0ab0*/  @P0 IADD3 R10, PT, PT, R10, 0x2, RZ ;  /* 0x000000020a0a0810 */ /* 0x000fc60007ffe0ff */
[----:B------:R-:W2:Y:S02]  /*0ac0*/  @P0 LDC R25, c[0x0][0x3a0] ;  /* 0x0000e800ff190b82 */ /* 0x000ea40000000800 */
[----:B------:R-:W-:-:S06]  /*0ad0*/  @P1 IMAD R11, R2, R11, R10 ;  /* 0x0000000b020b1224 */ /* 0x000fcc00078e020a */
[----:B------:R-:W3:Y:S08]  /*0ae0*/  @P1 LDC R24, c[0x0][0x3a0] ;  /* 0x0000e800ff181b82 */ /* 0x000ef00000000800 */
[----:B------:R-:W4:Y:S08]  /*0af0*/  LDC.64 R14, c[0x0][0x380] ;  /* 0x0000e000ff0e7b82 */ /* 0x000f300000000a00 */
[----:B------:R-:W5:Y:S01]  /*0b00*/  LDC.64 R18, c[0x0][0x388] ;  /* 0x0000e200ff127b82 */ /* 0x000f620000000a00 */
[----:B--2---:R-:W-:-:S02]  /*0b10*/  @P0 IMAD R23, R16, R25, UR4 ;  /* 0x0000000410170e24 */ /* 0x004fc4000f8e0219 */
[----:B------:R-:W-:Y:S02]  /*0b20*/  @P0 IMAD R27, R16, R25, R3 ;  /* 0x00000019101b0224 */ /* 0x000fe400078e0203 */
[----:B0-----:R-:W-:-:S04]  /*0b30*/  @P0 IMAD.WIDE R20, R23, 0x4, R20 ;  /* 0x0000000417140825 */ /* 0x001fc800078e0214 */
[----:B-1----:R-:W-:Y:S01]  /*0b40*/  @P0 IMAD.WIDE R12, R27, 0x4, R12 ;  /* 0x000000041b0c0825 */ /* 0x002fe200078e020c */
[----:B------:R-:W2:Y:S03]  /*0b50*/  @P0 LDG.E R16, desc[UR6][R20.64] ;  /* 0x0000000614100981 */ /* 0x000ea6000c1e1900 */
[CC--:B---3--:R-:W-:Y:S02]  /*0b60*/  @P1 IMAD R27, R11.reuse, R24.reuse, UR4 ;  /* 0x000000040b1b1e24 */ /* 0x0c8fe4000f8e0218 */
[----:B------:R-:W-:Y:S02]  /*0b70*/  @P1 IMAD R29, R11, R24, R3 ;  /* 0x000000180b1d1224 */ /* 0x000fe400078e0203 */
[----:B------:R-:W-:-:S04]  /*0b80*/  @P0 IMAD.WIDE.U32 R22, R25, 0x4, R20 ;  /* 0x0000000419160825 */ /* 0x000fc800078e0014 */
[----:B------:R-:W-:Y:S02]  /*0b90*/  @P0 IMAD.WIDE.U32 R10, R25, 0x4, R12 ;  /* 0x00000004190a0825 */ /* 0x000fe400078e000c */
[----:B------:R-:W2:Y:S02]  /*0ba0*/  @P0 LDG.E R12, desc[UR6][R12.64] ;  /* 0x000000060c0c0981 */ /* 0x000ea4000c1e1900 */
[----:B----4-:R-:W-:Y:S02]  /*0bb0*/  @P1 IMAD.WIDE R14, R27, 0x4, R14 ;  /* 0x000000041b0e1825 */ /* 0x010fe400078e020e */
[----:B------:R-:W3:Y:S02]  /*0bc0*/  @P0 LDG.E R23, desc[UR6][R22.64] ;  /* 0x0000000616170981 */ /* 0x000ee4000c1e1900 */
[----:B-----5:R-:W-:Y:S02]  /*0bd0*/  @P1 IMAD.WIDE R18, R29, 0x4, R18 ;  /* 0x000000041d121825 */ /* 0x020fe400078e0212 */
[----:B------:R-:W3:Y:S04]  /*0be0*/  @P0 LDG.E R10, desc[UR6][R10.64] ;  /* 0x000000060a0a0981 */ /* 0x000ee8000c1e1900 */
[----:B------:R-:W4:Y:S04]  /*0bf0*/  @P1 LDG.E R14, desc[UR6][R14.64] ;  /* 0x000000060e0e1981 */ /* 0x000f28000c1e1900 */
[----:B------:R-:W4:Y:S01]  /*0c00*/  @P1 LDG.E R18, desc[UR6][R18.64] ;  /* 0x0000000612121981 */ /* 0x000f22000c1e1900 */
[----:B--2---:R-:W-:-:S04]  /*0c10*/  @P0 FFMA R16, R16, R12, R17 ;  /* 0x0000000c10100223 */ /* 0x004fc80000000011 */
[----:B---3--:R-:W-:-:S04]  /*0c20*/  @P0 FFMA R17, R23, R10, R16 ;  /* 0x0000000a17110223 */ /* 0x008fc80000000010 */
[----:B----4-:R-:W-:-:S07]  /*0c30*/  @P1 FFMA R17, R14, R18, R17 ;  /* 0x000000120e111223 */ /* 0x010fce0000000011 */
.L_x_44:
[----:B------:R-:W0:Y:S01]  /*0c40*/  LDCU UR5, c[0x0][0x3a0] ;  /* 0x00007400ff0577ac */ /* 0x000e220008000800 */
[----:B------:R-:W-:Y:S01]  /*0c50*/  FADD R4, R17, R4 ;  /* 0x0000000411047221 */ /* 0x000fe20000000000 */
[----:B------:R-:W-:-:S04]  /*0c60*/  UIADD3 UR4, UPT, UPT, UR4, 0x1, URZ ;  /* 0x0000000104047890 */ /* 0x000fc8000fffe0ff */
[----:B0-----:R-:W-:-:S09]  /*0c70*/  UISETP.NE.AND UP0, UPT, UR4, UR5, UPT ;  /* 0x000000050400728c */ /* 0x001fd2000bf05270 */
[----:B------:R-:W-:Y:S05]  /*0c80*/  BRA.U UP0, `(.L_x_46) ;  /* 0xfffffff900047547 */ /* 0x000fea000b83ffff */
.L_x_41:
[----:B------:R-:W0:Y:S01]  /*0c90*/  LDCU UR4, c[0x0][0x3a4] ;  /* 0x00007480ff0477ac */ /* 0x000e220008000800 */
[----:B------:R-:W-:Y:S01]  /*0ca0*/  BSSY.RECONVERGENT B0, `(.L_x_47) ;  /* 0x000000d000007945 */ /* 0x000fe20003800200 */
[----:B0-----:R-:W-:-:S04]  /*0cb0*/  I2FP.F32.S32 R2, UR4 ;  /* 0x0000000400027c45 */ /* 0x001fc80008201400 */
        /* <DEDUP_REMOVED lines=8> */
[----:B------:R-:W-:-:S07]  /*0d40*/  MOV R6, 0xd60 ;  /* 0x00000d6000067802 */ /* 0x000fce0000000f00 */
[----:B------:R-:W-:Y:S05]  /*0d50*/  CALL.REL.NOINC `($__internal_2_$__cuda_sm3x_div_rn_noftz_f32_slowpath) ;  /* 0x0000000000307944 */ /* 0x000fea0003c00000 */
[----:B------:R-:W-:-:S07]  /*0d60*/  IMAD.MOV.U32 R6, RZ, RZ, R2 ;  /* 0x000000ffff067224 */ /* 0x000fce00078e0002 */
.L_x_48:
[----:B------:R-:W-:Y:S05]  /*0d70*/  BSYNC.RECONVERGENT B0 ;  /* 0x0000000000007941 */ /* 0x000fea0003800200 */
.L_x_47:
[----:B------:R-:W0:Y:S08]  /*0d80*/  LDC.64 R2, c[0x0][0x380] ;  /* 0x0000e000ff027b82 */ /* 0x000e300000000a00 */
[----:B------:R-:W1:Y:S08]  /*0d90*/  LDC R7, c[0x0][0x3a8] ;  /* 0x0000ea00ff077b82 */ /* 0x000e700000000800 */
[----:B------:R-:W2:Y:S01]  /*0da0*/  LDC.64 R4, c[0x0][0x390] ;  /* 0x0000e400ff047b82 */ /* 0x000ea20000000a00 */
[----:B0-----:R-:W-:-:S06]  /*0db0*/  IMAD.WIDE R2, R0, 0x4, R2 ;  /* 0x0000000400027825 */ /* 0x001fcc00078e0202 */
[----:B------:R-:W3:Y:S01]  /*0dc0*/  LDG.E R2, desc[UR6][R2.64] ;  /* 0x0000000602027981 */ /* 0x000ee2000c1e1900 */
[----:B-1----:R-:W-:Y:S01]  /*0dd0*/  FADD R7, -R7, 1 ;  /* 0x3f80000007077421 */ /* 0x002fe20000000100 */
[----:B--2---:R-:W-:-:S04]  /*0de0*/  IMAD.WIDE R4, R0, 0x4, R4 ;  /* 0x0000000400047825 */ /* 0x004fc800078e0204 */
[----:B---3--:R-:W-:-:S05]  /*0df0*/  FFMA R7, R7, R6, R2 ;  /* 0x0000000607077223 */ /* 0x008fca0000000002 */
[----:B------:R-:W-:Y:S01]  /*0e00*/  STG.E desc[UR6][R4.64], R7 ;  /* 0x0000000704007986 */ /* 0x000fe2000c101906 */
[----:B------:R-:W-:Y:S05]  /*0e10*/  EXIT ;  /* 0x000000000000794d */ /* 0x000fea0003800000 */
        .weak           $__internal_2_$__cuda_sm3x_div_rn_noftz_f32_slowpath
        .type           $__internal_2_$__cuda_sm3x_div_rn_noftz_f32_slowpath,@function
        .size           $__internal_2_$__cuda_sm3x_div_rn_noftz_f32_slowpath,(.L_x_90 - $__internal_2_$__cuda_sm3x_div_rn_noftz_f32_slowpath)
$__internal_2_$__cuda_sm3x_div_rn_noftz_f32_slowpath:
[----:B------:R-:W-:Y:S01]  /*0e20*/  SHF.R.U32.HI R5, RZ, 0x17, R2 ;  /* 0x00000017ff057819 */ /* 0x000fe20000011602 */
[----:B------:R-:W-:Y:S01]  /*0e30*/  BSSY.RECONVERGENT B1, `(.L_x_49) ;  /* 0x0000063000017945 */ /* 0x000fe20003800200 */
[----:B------:R-:W-:Y:S02]  /*0e40*/  SHF.R.U32.HI R3, RZ, 0x17, R4 ;  /* 0x00000017ff037819 */ /* 0x000fe40000011604 */
[----:B------:R-:W-:Y:S02]  /*0e50*/  LOP3.LUT R5, R5, 0xff, RZ, 0xc0, !PT ;  /* 0x000000ff05057812 */ /* 0x000fe400078ec0ff */
[----:B------:R-:W-:Y:S01]  /*0e60*/  LOP3.LUT R10, R3, 0xff, RZ, 0xc0, !PT ;  /* 0x000000ff030a7812 */ /* 0x000fe200078ec0ff */
[----:B------:R-:W-:Y:S01]  /*0e70*/  IMAD.MOV.U32 R3, RZ, RZ, R2 ;  /* 0x000000ffff037224 */ /* 0x000fe200078e0002 */
        /* <DEDUP_REMOVED lines=12> */
[----:B------:R-:W-:Y:S02]  /*0f40*/  FSETP.NEU.FTZ.AND P2, PT, |R4|, +INF , PT ;  /* 0x7f8000000400780b */ /* 0x000fe40003f5d200 */
        /* <DEDUP_REMOVED lines=12> */
[----:B------:R-:W-:Y:S02]  /*1010*/  @!P0 IMAD.MOV.U32 R7, RZ, RZ, -0x40 ;  /* 0xffffffc0ff078424 */ /* 0x000fe400078e00ff */
[----:B------:R-:W-:Y:S01]  /*1020*/  @!P0 FFMA R4, R4, 1.84467440737095516160e+19, RZ ;  /* 0x5f80000004048823 */ /* 0x000fe200000000ff */
[----:B------:R-:W-:Y:S02]  /*1030*/  @!P1 FFMA R3, R2, 1.84467440737095516160e+19, RZ ;  /* 0x5f80000002039823 */ /* 0x000fe400000000ff */
[----:B------:R-:W-:-:S07]  /*1040*/  @!P1 IADD3 R7, PT, PT, R7, 0x40, RZ ;  /* 0x0000004007079810 */ /* 0x000fce0007ffe0ff */
.L_x_50:
[----:B------:R-:W-:Y:S01]  /*1050*/  LEA R2, R5, 0xc0800000, 0x17 ;  /* 0xc080000005027811 */ /* 0x000fe200078eb8ff */
[----:B------:R-:W-:Y:S03]  /*1060*/  BSSY.RECONVERGENT B2, `(.L_x_55) ;  /* 0x0000036000027945 */ /* 0x000fe60003800200 */
[----:B------:R-:W-:Y:S01]  /*1070*/  IADD3 R8, PT, PT, -R2, R3, RZ ;  /* 0x0000000302087210 */ /* 0x000fe20007ffe1ff */
[----:B------:R-:W-:-:S03]  /*1080*/  VIADD R3, R10, 0xffffff81 ;  /* 0xffffff810a037836 */ /* 0x000fc60000000000 */
[----:B------:R-:W0:Y:S01]  /*1090*/  MUFU.RCP R9, R8 ;  /* 0x0000000800097308 */ /* 0x000e220000001000 */
[----:B------:R-:W-:Y:S01]  /*10a0*/  FADD.FTZ R11, -R8, -RZ ;  /* 0x800000ff080b7221 */ /* 0x000fe20000010100 */
[----:B------:R-:W-:-:S03]  /*10b0*/  IMAD R2, R3, -0x800000, R4 ;  /* 0xff80000003027824 */ /* 0x000fc600078e0204 */
[----:B0-----:R-:W-:-:S04]  /*10c0*/  FFMA R10, R9, R11, 1 ;  /* 0x3f800000090a7423 */ /* 0x001fc8000000000b */
[----:B------:R-:W-:-:S04]  /*10d0*/  FFMA R13, R9, R10, R9 ;  /* 0x0000000a090d7223 */ /* 0x000fc80000000009 */
[----:B------:R-:W-:-:S04]  /*10e0*/  FFMA R4, R2, R13, RZ ;  /* 0x0000000d02047223 */ /* 0x000fc800000000ff */
[----:B------:R-:W-:-:S04]  /*10f0*/  FFMA R9, R11, R4, R2 ;  /* 0x000000040b097223 */ /* 0x000fc80000000002 */
[----:B------:R-:W-:Y:S01]  /*1100*/  FFMA R10, R13, R9, R4 ;  /* 0x000000090d0a7223 */ /* 0x000fe20000000004 */
[----:B------:R-:W-:-:S03]  /*1110*/  IADD3 R4, PT, PT, R3, 0x7f, -R5 ;  /* 0x0000007f03047810 */ /* 0x000fc60007ffe805 */
[----:B------:R-:W-:Y:S01]  /*1120*/  FFMA R11, R11, R10, R2 ;  /* 0x0000000a0b0b7223 */ /* 0x000fe20000000002 */
[----:B------:R-:W-:-:S03]  /*1130*/  IADD3 R4, PT, PT, R4, R7, RZ ;  /* 0x0000000704047210 */ /* 0x000fc60007ffe0ff */
[----:B------:R-:W-:-:S05]  /*1140*/  FFMA R2, R13, R11, R10 ;  /* 0x0000000b0d027223 */ /* 0x000fca000000000a */
[----:B------:R-:W-:-:S04]  /*1150*/  SHF.R.U32.HI R3, RZ, 0x17, R2 ;  /* 0x00000017ff037819 */ /* 0x000fc80000011602 */
[----:B------:R-:W-:-:S04]  /*1160*/  LOP3.LUT R3, R3, 0xff, RZ, 0xc0, !PT ;  /* 0x000000ff03037812 */ /* 0x000fc800078ec0ff */
[----:B------:R-:W-:-:S05]  /*1170*/  IADD3 R7, PT, PT, R3, R4, RZ ;  /* 0x0000000403077210 */ /* 0x000fca0007ffe0ff */
[----:B------:R-:W-:-:S05]  /*1180*/  VIADD R3, R7, 0xffffffff ;  /* 0xffffffff07037836 */ /* 0x000fca0000000000 */
        /* <DEDUP_REMOVED lines=9> */
[-CC-:B------:R-:W-:Y:S01]  /*1220*/  FFMA.RZ R3, R13, R11.reuse, R10.reuse ;  /* 0x0000000b0d037223 */ /* 0x180fe2000000c00a */
[----:B------:R-:W-:Y:S01]  /*1230*/  IADD3 R8, PT, PT, R7, 0x20, RZ ;  /* 0x0000002007087810 */ /* 0x000fe20007ffe0ff */
[-CC-:B------:R-:W-:Y:S01]  /*1240*/  FFMA.RM R4, R13, R11.reuse, R10.reuse ;  /* 0x0000000b0d047223 */ /* 0x180fe2000000400a */
[----:B------:R-:W-:Y:S02]  /*1250*/  ISETP.NE.AND P2, PT, R7, RZ, PT ;  /* 0x000000ff0700720c */ /* 0x000fe40003f45270 */
[----:B------:R-:W-:Y:S01]  /*1260*/  LOP3.LUT R5, R3, 0x7fffff, RZ, 0xc0, !PT ;  /* 0x007fffff03057812 */ /* 0x000fe200078ec0ff */
[----:B------:R-:W-:Y:S01]  /*1270*/  FFMA.RP R3, R13, R11, R10 ;  /* 0x0000000b0d037223 */ /* 0x000fe2000000800a */
[----:B------:R-:W-:Y:S02]  /*1280*/  ISETP.NE.AND P1, PT, R7, RZ, PT ;  /* 0x000000ff0700720c */ /* 0x000fe40003f25270 */
[----:B------:R-:W-:Y:S02]  /*1290*/  LOP3.LUT R5, R5, 0x800000, RZ, 0xfc, !PT ;  /* 0x0080000005057812 */ /* 0x000fe400078efcff */
[----:B------:R-:W-:-:S02]  /*12a0*/  IADD3 R7, PT, PT, -R7, RZ, RZ ;  /* 0x000000ff07077210 */ /* 0x000fc40007ffe1ff */
[----:B------:R-:W-:Y:S02]  /*12b0*/  SHF.L.U32 R8, R5, R8, RZ ;  /* 0x0000000805087219 */ /* 0x000fe400000006ff */
[----:B------:R-:W-:Y:S02]  /*12c0*/  FSETP.NEU.FTZ.AND P0, PT, R3, R4, PT ;  /* 0x000000040300720b */ /* 0x000fe40003f1d000 */
[----:B------:R-:W-:Y:S02]  /*12d0*/  SEL R4, R7, RZ, P2 ;  /* 0x000000ff07047207 */ /* 0x000fe40001000000 */
[----:B------:R-:W-:Y:S02]  /*12e0*/  ISETP.NE.AND P1, PT, R8, RZ, P1 ;  /* 0x000000ff0800720c */ /* 0x000fe40000f25270 */
[----:B------:R-:W-:Y:S02]  /*12f0*/  SHF.R.U32.HI R4, RZ, R4, R5 ;  /* 0x00000004ff047219 */ /* 0x000fe40000011605 */
[----:B------:R-:W-:-:S02]  /*1300*/  PLOP3.LUT P0, PT, P0, P1, PT, 0xf8, 0x8f ;  /* 0x00000000008f781c */ /* 0x000fc40000703f70 */
[----:B------:R-:W-:Y:S02]  /*1310*/  SHF.R.U32.HI R8, RZ, 0x1, R4 ;  /* 0x00000001ff087819 */ /* 0x000fe40000011604 */
[----:B------:R-:W-:-:S04]  /*1320*/  SEL R3, RZ, 0x1, !P0 ;  /* 0x00000001ff037807 */ /* 0x000fc80004000000 */
[----:B------:R-:W-:-:S04]  /*1330*/  LOP3.LUT R3, R3, 0x1, R8, 0xf8, !PT ;  /* 0x0000000103037812 */ /* 0x000fc800078ef808 */
[----:B------:R-:W-:-:S05]  /*1340*/  LOP3.LUT R3, R3, R4, RZ, 0xc0, !PT ;  /* 0x0000000403037212 */ /* 0x000fca00078ec0ff */
[----:B------:R-:W-:-:S05]  /*1350*/  IMAD.IADD R3, R8, 0x1, R3 ;  /* 0x0000000108037824 */ /* 0x000fca00078e0203 */
[----:B------:R-:W-:Y:S01]  /*1360*/  LOP3.LUT R2, R3, R2, RZ, 0xfc, !PT ;  /* 0x0000000203027212 */ /* 0x000fe200078efcff */
[----:B------:R-:W-:Y:S06]  /*1370*/  BRA `(.L_x_58) ;  /* 0x0000000000107947 */ /* 0x000fec0003800000 */
.L_x_57:
[----:B------:R-:W-:-:S04]  /*1380*/  LOP3.LUT R2, R2, 0x80000000, RZ, 0xc0, !PT ;  /* 0x8000000002027812 */ /* 0x000fc800078ec0ff */
[----:B------:R-:W-:Y:S01]  /*1390*/  LOP3.LUT R2, R2, 0x7f800000, RZ, 0xfc, !PT ;  /* 0x7f80000002027812 */ /* 0x000fe200078efcff */
[----:B------:R-:W-:Y:S06]  /*13a0*/  BRA `(.L_x_58) ;  /* 0x0000000000047947 */ /* 0x000fec0003800000 */
.L_x_56:
[----:B------:R-:W-:-:S07]  /*13b0*/  LEA R2, R4, R2, 0x17 ;  /* 0x0000000204027211 */ /* 0x000fce00078eb8ff */
.L_x_58:
[----:B------:R-:W-:Y:S05]  /*13c0*/  BSYNC.RECONVERGENT B2 ;  /* 0x0000000000027941 */ /* 0x000fea0003800200 */
.L_x_55:
[----:B------:R-:W-:Y:S05]  /*13d0*/  BRA `(.L_x_59) ;  /* 0x0000000000207947 */ /* 0x000fea0003800000 */
.L_x_54:
[----:B------:R-:W-:-:S04]  /*13e0*/  LOP3.LUT R2, R3, 0x80000000, R4, 0x48, !PT ;  /* 0x8000000003027812 */ /* 0x000fc800078e4804 */
[----:B------:R-:W-:Y:S01]  /*13f0*/  LOP3.LUT R2, R2, 0x7f800000, RZ, 0xfc, !PT ;  /* 0x7f80000002027812 */ /* 0x000fe200078efcff */
[----:B------:R-:W-:Y:S06]  /*1400*/  BRA `(.L_x_59) ;  /* 0x0000000000147947 */ /* 0x000fec0003800000 */
.L_x_53:
[----:B------:R-:W-:Y:S01]  /*1410*/  LOP3.LUT R2, R3, 0x80000000, R4, 0x48, !PT ;  /* 0x8000000003027812 */ /* 0x000fe200078e4804 */
[----:B------:R-:W-:Y:S06]  /*1420*/  BRA `(.L_x_59) ;  /* 0x00000000000c7947 */ /* 0x000fec0003800000 */
.L_x_52:
[----:B------:R-:W0:Y:S01]  /*1430*/  MUFU.RSQ R2, -QNAN ;  /* 0xffc0000000027908 */ /* 0x000e220000001400 */
[----:B------:R-:W-:Y:S05]  /*1440*/  BRA `(.L_x_59) ;  /* 0x0000000000047947 */ /* 0x000fea0003800000 */
.L_x_51:
[----:B------:R-:W-:-:S07]  /*1450*/  FADD.FTZ R2, R4, R2 ;  /* 0x0000000204027221 */ /* 0x000fce0000010000 */
.L_x_59:
[----:B------:R-:W-:Y:S05]  /*1460*/  BSYNC.RECONVERGENT B1 ;  /* 0x0000000000017941 */ /* 0x000fea0003800200 */
.L_x_49:
[----:B------:R-:W-:-:S04]  /*1470*/  HFMA2 R7, -RZ, RZ, 0, 0 ;  /* 0x00000000ff077431 */ /* 0x000fc800000001ff */
[----:B0-----:R-:W-:Y:S05]  /*1480*/  RET.REL.NODEC R6 `(_Z32transformer_decoder_layer_kernelPKfS0_Pfiiiif) ;  /* 0xffffffe806dc7950 */ /* 0x001fea0003c3ffff */
.L_x_60:
        /* <DEDUP_REMOVED lines=15> */
.L_x_90:


//--------------------- .text._Z26adaptive_avg_pool1d_kernelPKfPfiii --------------------------
	.section	.text._Z26adaptive_avg_pool1d_kernelPKfPfiii,"ax",@progbits
	.align	128
        .global         _Z26adaptive_avg_pool1d_kernelPKfPfiii
        .type           _Z26adaptive_avg_pool1d_kernelPKfPfiii,@function
        .size           _Z26adaptive_avg_pool1d_kernelPKfPfiii,(.L_x_91 - _Z26adaptive_avg_pool1d_kernelPKfPfiii)
        .other          _Z26adaptive_avg_pool1d_kernelPKfPfiii,@"STO_CUDA_ENTRY STV_DEFAULT"
_Z26adaptive_avg_pool1d_kernelPKfPfiii:
.text._Z26adaptive_avg_pool1d_kernelPKfPfiii:
[----:B------:R-:W-:Y:S01]  /*0000*/  LDC R1, c[0x0][0x37c] ;  /* 0x0000df00ff017b82 */ /* 0x000fe20000000800 */
[----:B------:R-:W0:Y:S07]  /*0010*/  S2R R3, SR_TID.X ;  /* 0x0000000000037919 */ /* 0x000e2e0000002100 */
[----:B------:R-:W0:Y:S01]  /*0020*/  S2UR UR6, SR_CTAID.X ;  /* 0x00000000000679c3 */ /* 0x000e220000002500 */
[----:B------:R-:W1:Y:S07]  /*0030*/  LDCU.64 UR4, c[0x0][0x390] ;  /* 0x00007200ff0477ac */ /* 0x000e6e0008000a00 */
[----:B------:R-:W0:Y:S01]  /*0040*/  LDC R2, c[0x0][0x360] ;  /* 0x0000d800ff027b82 */ /* 0x000e220000000800 */
[----:B-1----:R-:W-:Y:S01]  /*0050*/  UIMAD UR4, UR5, UR4, URZ ;  /* 0x00000004050472a4 */ /* 0x002fe2000f8e02ff */
[----:B0-----:R-:W-:-:S05]  /*0060*/  IMAD R2, R2, UR6, R3 ;  /* 0x0000000602027c24 */ /* 0x001fca000f8e0203 */
[----:B------:R-:W-:-:S13]  /*0070*/  ISETP.GE.AND P0, PT, R2, UR4, PT ;  /* 0x0000000402007c0c */ /* 0x000fda000bf06270 */
[----:B------:R-:W-:Y:S05]  /*0080*/  @P0 EXIT ;  /* 0x000000000000094d */ /* 0x000fea0003800000 */
[----:B------:R-:W0:Y:S01]  /*0090*/  LDCU UR12, c[0x0][0x398] ;  /* 0x00007300ff0c77ac */ /* 0x000e220008000800 */
[----:B------:R-:W-:Y:S01]  /*00a0*/  HFMA2 R3, -RZ, RZ, 0, 0 ;  /* 0x00000000ff037431 */ /* 0x000fe200000001ff */
[----:B------:R-:W1:Y:S01]  /*00b0*/  LDCU.64 UR10, c[0x0][0x358] ;  /* 0x00006b00ff0a77ac */ /* 0x000e620008000a00 */
[----:B0-----:R-:W-:-:S09]  /*00c0*/  UISETP.GE.AND UP0, UPT, UR12, 0x1, UPT ;  /* 0x000000010c00788c */ /* 0x001fd2000bf06270 */
[----:B-1----:R-:W-:Y:S05]  /*00d0*/  BRA.U !UP0, `(.L_x_61) ;  /* 0x0000000508a87547 */ /* 0x002fea000b800000 */
[----:B------:R-:W-:Y:S02]  /*00e0*/  UISETP.GE.U32.AND UP1, UPT, UR12, 0x10, UPT ;  /* 0x000000100c00788c */ /* 0x000fe4000bf26070 */
[----:B------:R-:W-:Y:S01]  /*00f0*/  IMAD R0, R2, UR12, RZ ;  /* 0x0000000c02007c24 */ /* 0x000fe2000f8e02ff */
[----:B------:R-:W-:Y:S01]  /*0100*/  ULOP3.LUT UR8, UR12, 0xf, URZ, 0xc0, !UPT ;  /* 0x0000000f0c087892 */ /* 0x000fe2000f8ec0ff */
[----:B------:R-:W-:Y:S01]  /*0110*/  IMAD.MOV.U32 R3, RZ, RZ, RZ ;  /* 0x000000ffff037224 */ /* 0x000fe200078e00ff */
[----:B------:R-:W-:Y:S02]  /*0120*/  UMOV UR4, URZ ;  /* 0x000000ff00047c82 */ /* 0x000fe40008000000 */
[----:B------:R-:W-:Y:S02]  /*0130*/  UISETP.NE.AND UP0, UPT, UR8, URZ, UPT ;  /* 0x000000ff0800728c */ /* 0x000fe4000bf05270 */
[----:B------:R-:W-:Y:S09]  /*0140*/  BRA.U !UP1, `(.L_x_62) ;  /* 0x0000000109b87547 */ /* 0x000ff2000b800000 */
[----:B------:R-:W0:Y:S01]  /*0150*/  LDCU.64 UR6, c[0x0][0x380] ;  /* 0x00007000ff0677ac */ /* 0x000e220008000a00 */
[----:B------:R-:W-:Y:S01]  /*0160*/  MOV R3, RZ ;  /* 0x000000ff00037202 */ /* 0x000fe20000000f00 */
[----:B------:R-:W-:Y:S01]  /*0170*/  IMAD.MOV.U32 R6, RZ, RZ, R0 ;  /* 0x000000ffff067224 */ /* 0x000fe200078e0000 */
[----:B------:R-:W-:-:S04]  /*0180*/  ULOP3.LUT UR4, UR12, 0x7ffffff0, URZ, 0xc0, !UPT ;  /* 0x7ffffff00c047892 */ /* 0x000fc8000f8ec0ff */
[----:B------:R-:W-:Y:S02]  /*0190*/  UIADD3 UR9, UPT, UPT, -UR4, URZ, URZ ;  /* 0x000000ff04097290 */ /* 0x000fe4000fffe1ff */
[----:B0-----:R-:W-:-:S04]  /*01a0*/  UIADD3 UR5, UP1, UPT, UR6, 0x20, URZ ;  /* 0x0000002006057890 */ /* 0x001fc8000ff3e0ff */
[----:B------:R-:W-:-:S12]  /*01b0*/  UIADD3.X UR6, UPT, UPT, URZ, UR7, URZ, UP1, !UPT ;  /* 0x00000007ff067290 */ /* 0x000fd80008ffe4ff */
.L_x_63:
[----:B------:R-:W-:Y:S01]  /*01c0*/  MOV R4, UR5 ;  /* 0x0000000500047c02 */ /* 0x000fe20008000f00 */
[----:B------:R-:W-:-:S04]  /*01d0*/  IMAD.U32 R5, RZ, RZ, UR6 ;  /* 0x00000006ff057e24 */ /* 0x000fc8000f8e00ff */
        /* <DEDUP_REMOVED lines=37> */
.L_x_62:
[----:B------:R-:W-:Y:S05]  /*0430*/  BRA.U !UP0, `(.L_x_61) ;  /* 0x0000000108d07547 */ /* 0x000fea000b800000 */
[----:B------:R-:W-:Y:S02]  /*0440*/  UISETP.GE.U32.AND UP0, UPT, UR8, 0x8, UPT ;  /* 0x000000080800788c */ /* 0x000fe4000bf06070 */
[----:B------:R-:W-:-:S04]  /*0450*/  ULOP3.LUT UR6, UR12, 0x7, URZ, 0xc0, !UPT ;  /* 0x000000070c067892 */ /* 0x000fc8000f8ec0ff */
[----:B------:R-:W-:-:S03]  /*0460*/  UISETP.NE.AND UP1, UPT, UR6, URZ, UPT ;  /* 0x000000ff0600728c */ /* 0x000fc6000bf25270 */
[----:B------:R-:W-:Y:S08]  /*0470*/  BRA.U !UP0, `(.L_x_64) ;  /* 0x0000000108507547 */ /* 0x000ff0000b800000 */
[----:B------:R-:W0:Y:S01]  /*0480*/  LDC.64 R4, c[0x0][0x380] ;  /* 0x0000e000ff047b82 */ /* 0x000e220000000a00 */
[----:B------:R-:W-:-:S04]  /*0490*/  VIADD R7, R0, UR4 ;  /* 0x0000000400077c36 */ /* 0x000fc80008000000 */
        /* <DEDUP_REMOVED lines=18> */
.L_x_64:
        /* <DEDUP_REMOVED lines=17> */
.L_x_65:
[----:B------:R-:W-:Y:S05]  /*06d0*/  BRA.U !UP1, `(.L_x_61) ;  /* 0x0000000109287547 */ /* 0x000fea000b800000 */
[----:B------:R-:W0:Y:S01]  /*06e0*/  LDC.64 R6, c[0x0][0x380] ;  /* 0x0000e000ff067b82 */ /* 0x000e220000000a00 */
[----:B------:R-:W-:Y:S01]  /*06f0*/  VIADD R9, R0, UR4 ;  /* 0x0000000400097c36 */ /* 0x000fe20008000000 */
[----:B------:R-:W-:-:S12]  /*0700*/  UIADD3 UR5, UPT, UPT, -UR5, URZ, URZ ;  /* 0x000000ff05057290 */ /* 0x000fd8000fffe1ff */
.L_x_66:
[----:B0-----:R-:W-:-:S06]  /*0710*/  IMAD.WIDE R4, R9, 0x4, R6 ;  /* 0x0000000409047825 */ /* 0x001fcc00078e0206 */
[----:B------:R-:W2:Y:S01]  /*0720*/  LDG.E R4, desc[UR10][R4.64] ;  /* 0x0000000a04047981 */ /* 0x000ea2000c1e1900 */
[----:B------:R-:W-:Y:S01]  /*0730*/  UIADD3 UR5, UPT, UPT, UR5, 0x1, URZ ;  /* 0x0000000105057890 */ /* 0x000fe2000fffe0ff */
[----:B------:R-:W-:-:S03]  /*0740*/  IADD3 R9, PT, PT, R9, 0x1, RZ ;  /* 0x0000000109097810 */ /* 0x000fc60007ffe0ff */
[----:B------:R-:W-:Y:S01]  /*0750*/  UISETP.NE.AND UP0, UPT, UR5, URZ, UPT ;  /* 0x000000ff0500728c */ /* 0x000fe2000bf05270 */
[----:B--2---:R-:W-:-:S08]  /*0760*/  FADD R3, R4, R3 ;  /* 0x0000000304037221 */ /* 0x004fd00000000000 */
[----:B------:R-:W-:Y:S05]  /*0770*/  BRA.U UP0, `(.L_x_66) ;  /* 0xfffffffd00e47547 */ /* 0x000fea000b83ffff */
.L_x_61:
[----:B------:R-:W-:Y:S01]  /*0780*/  I2FP.F32.S32 R6, UR12 ;  /* 0x0000000c00067c45 */ /* 0x000fe20008201400 */
        /* <DEDUP_REMOVED lines=10> */
[----:B------:R-:W-:Y:S05]  /*0830*/  CALL.REL.NOINC `($__internal_3_$__cuda_sm3x_div_rn_noftz_f32_slowpath) ;  /* 0x0000000000187944 */ /* 0x000fea0003c00000 */
[----:B------:R-:W-:-:S07]  /*0840*/  IMAD.MOV.U32 R7, RZ, RZ, R0 ;  /* 0x000000ffff077224 */ /* 0x000fce00078e0000 */
.L_x_68:
[----:B------:R-:W-:Y:S05]  /*0850*/  BSYNC.RECONVERGENT B0 ;  /* 0x0000000000007941 */ /* 0x000fea0003800200 */
.L_x_67:
[----:B------:R-:W0:Y:S02]  /*0860*/  LDC.64 R4, c[0x0][0x388] ;  /* 0x0000e200ff047b82 */ /* 0x000e240000000a00 */
[----:B0-----:R-:W-:-:S05]  /*0870*/  IMAD.WIDE R2, R2, 0x4, R4 ;  /* 0x0000000402027825 */ /* 0x001fca00078e0204 */
[----:B------:R-:W-:Y:S01]  /*0880*/  STG.E desc[UR10][R2.64], R7 ;  /* 0x0000000702007986 */ /* 0x000fe2000c10190a */
[----:B------:R-:W-:Y:S05]  /*0890*/  EXIT ;  /* 0x000000000000794d */ /* 0x000fea0003800000 */
        .weak           $__internal_3_$__cuda_sm3x_div_rn_noftz_f32_slowpath
        .type           $__internal_3_$__cuda_sm3x_div_rn_noftz_f32_slowpath,@function
        .size           $__internal_3_$__cuda_sm3x_div_rn_noftz_f32_slowpath,(.L_x_91 - $__internal_3_$__cuda_sm3x_div_rn_noftz_f32_slowpath)
$__internal_3_$__cuda_sm3x_div_rn_noftz_f32_slowpath:
[----:B------:R-:W-:Y:S01]  /*08a0*/  SHF.R.U32.HI R5, RZ, 0x17, R6 ;  /* 0x00000017ff057819 */ /* 0x000fe20000011606 */
[----:B------:R-:W-:Y:S01]  /*08b0*/  BSSY.RECONVERGENT B1, `(.L_x_69) ;  /* 0x0000063000017945 */ /* 0x000fe20003800200 */
[----:B------:R-:W-:Y:S02]  /*08c0*/  SHF.R.U32.HI R0, RZ, 0x17, R3 ;  /* 0x00000017ff007819 */ /* 0x000fe40000011603 */
[----:B------:R-:W-:Y:S02]  /*08d0*/  LOP3.LUT R5, R5, 0xff, RZ, 0xc0, !PT ;  /* 0x000000ff05057812 */ /* 0x000fe400078ec0ff */
[----:B------:R-:W-:Y:S02]  /*08e0*/  LOP3.LUT R10, R0, 0xff, RZ, 0xc0, !PT ;  /* 0x000000ff000a7812 */ /* 0x000fe400078ec0ff */
[----:B------:R-:W-:-:S03]  /*08f0*/  IADD3 R8, PT, PT, R5, -0x1, RZ ;  /* 0xffffffff05087810 */ /* 0x000fc60007ffe0ff */
[----:B------:R-:W-:Y:S01]  /*0900*/  VIADD R9, R10, 0xffffffff ;  /* 0xffffffff0a097836 */ /* 0x000fe20000000000 */
[----:B------:R-:W-:-:S04]  /*0910*/  ISETP.GT.U32.AND P0, PT, R8, 0xfd, PT ;  /* 0x000000fd0800780c */ /* 0x000fc80003f04070 */
[----:B------:R-:W-:-:S13]  /*0920*/  ISETP.GT.U32.OR P0, PT, R9, 0xfd, P0 ;  /* 0x000000fd0900780c */ /* 0x000fda0000704470 */
[----:B------:R-:W-:Y:S01]  /*0930*/  @!P0 MOV R7, RZ ;  /* 0x000000ff00078202 */ /* 0x000fe20000000f00 */
[----:B------:R-:W-:Y:S06]  /*0940*/  @!P0 BRA `(.L_x_70) ;  /* 0x0000000000608947 */ /* 0x000fec0003800000 */
[----:B------:R-:W-:Y:S01]  /*0950*/  FSETP.GTU.FTZ.AND P0, PT, |R3|, +INF , PT ;  /* 0x7f8000000300780b */ /* 0x000fe20003f1c200 */
[----:B------:R-:W-:Y:S01]  /*0960*/  IMAD.MOV.U32 R0, RZ, RZ, R6 ;  /* 0x000000ffff007224 */ /* 0x000fe200078e0006 */
        /* <DEDUP_REMOVED lines=22> */
.L_x_70:
[----:B------:R-:W-:Y:S01]  /*0ad0*/  LEA R9, R5, 0xc0800000, 0x17 ;  /* 0xc080000005097811 */ /* 0x000fe200078eb8ff */
[----:B------:R-:W-:Y:S03]  /*0ae0*/  BSSY.RECONVERGENT B2, `(.L_x_75) ;  /* 0x0000036000027945 */ /* 0x000fe60003800200 */
[----:B------:R-:W-:Y:S01]  /*0af0*/  IADD3 R9, PT, PT, -R9, R6, RZ ;  /* 0x0000000609097210 */ /* 0x000fe20007ffe1ff */
[----:B------:R-:W-:-:S03]  /*0b00*/  VIADD R6, R10, 0xffffff81 ;  /* 0xffffff810a067836 */ /* 0x000fc60000000000 */
[----:B------:R-:W0:Y:S01]  /*0b10*/  MUFU.RCP R8, R9 ;  /* 0x0000000900087308 */ /* 0x000e220000001000 */
[----:B------:R-:W-:Y:S01]  /*0b20*/  FADD.FTZ R11, -R9, -RZ ;  /* 0x800000ff090b7221 */ /* 0x000fe20000010100 */
[C---:B------:R-:W-:Y:S01]  /*0b30*/  IMAD R0, R6.reuse, -0x800000, R3 ;  /* 0xff80000006007824 */ /* 0x040fe200078e0203 */
[----:B------:R-:W-:-:S04]  /*0b40*/  IADD3 R6, PT, PT, R6, 0x7f, -R5 ;  /* 0x0000007f06067810 */ /* 0x000fc80007ffe805 */
[----:B------:R-:W-:Y:S01]  /*0b50*/  IADD3 R6, PT, PT, R6, R7, RZ ;  /* 0x0000000706067210 */ /* 0x000fe20007ffe0ff */
[----:B0-----:R-:W-:-:S04]  /*0b60*/  FFMA R13, R8, R11, 1 ;  /* 0x3f800000080d7423 */ /* 0x001fc8000000000b */
        /* <DEDUP_REMOVED lines=37> */
[----:B------:R-:W-:-:S05]  /*0dc0*/  LOP3.LUT R3, R3, R6, RZ, 0xc0, !PT ;  /* 0x0000000603037212 */ /* 0x000fca00078ec0ff */
[----:B------:R-:W-:-:S05]  /*0dd0*/  IMAD.IADD R3, R8, 0x1, R3 ;  /* 0x0000000108037824 */ /* 0x000fca00078e0203 */
[----:B------:R-:W-:Y:S01]  /*0de0*/  LOP3.LUT R0, R3, R0, RZ, 0xfc, !PT ;  /* 0x0000000003007212 */ /* 0x000fe200078efcff */
[----:B------:R-:W-:Y:S06]  /*0df0*/  BRA `(.L_x_78) ;  /* 0x0000000000107947 */ /* 0x000fec0003800000 */
.L_x_77:
[----:B------:R-:W-:-:S04]  /*0e00*/  LOP3.LUT R0, R0, 0x80000000, RZ, 0xc0, !PT ;  /* 0x8000000000007812 */ /* 0x000fc800078ec0ff */
[----:B------:R-:W-:Y:S01]  /*0e10*/  LOP3.LUT R0, R0, 0x7f800000, RZ, 0xfc, !PT ;  /* 0x7f80000000007812 */ /* 0x000fe200078efcff */
[----:B------:R-:W-:Y:S06]  /*0e20*/  BRA `(.L_x_78) ;  /* 0x0000000000047947 */ /* 0x000fec0003800000 */
.L_x_76:
[----:B------:R-:W-:-:S07]  /*0e30*/  LEA R0, R6, R0, 0x17 ;  /* 0x0000000006007211 */ /* 0x000fce00078eb8ff */
.L_x_78:
[----:B------:R-:W-:Y:S05]  /*0e40*/  BSYNC.RECONVERGENT B2 ;  /* 0x0000000000027941 */ /* 0x000fea0003800200 */
.L_x_75:
[----:B------:R-:W-:Y:S05]  /*0e50*/  BRA `(.L_x_79) ;  /* 0x0000000000207947 */ /* 0x000fea0003800000 */
.L_x_74:
[----:B------:R-:W-:-:S04]  /*0e60*/  LOP3.LUT R0, R6, 0x80000000, R3, 0x48, !PT ;  /* 0x8000000006007812 */ /* 0x000fc800078e4803 */
[----:B------:R-:W-:Y:S01]  /*0e70*/  LOP3.LUT R0, R0, 0x7f800000, RZ, 0xfc, !PT ;  /* 0x7f80000000007812 */ /* 0x000fe200078efcff */
[----:B------:R-:W-:Y:S06]  /*0e80*/  BRA `(.L_x_79) ;  /* 0x0000000000147947 */ /* 0x000fec0003800000 */
.L_x_73:
[----:B------:R-:W-:Y:S01]  /*0e90*/  LOP3.LUT R0, R6, 0x80000000, R3, 0x48, !PT ;  /* 0x8000000006007812 */ /* 0x000fe200078e4803 */
[----:B------:R-:W-:Y:S06]  /*0ea0*/  BRA `(.L_x_79) ;  /* 0x00000000000c7947 */ /* 0x000fec0003800000 */
.L_x_72:
[----:B------:R-:W0:Y:S01]  /*0eb0*/  MUFU.RSQ R0, -QNAN ;  /* 0xffc0000000007908 */ /* 0x000e220000001400 */
[----:B------:R-:W-:Y:S05]  /*0ec0*/  BRA `(.L_x_79) ;  /* 0x0000000000047947 */ /* 0x000fea0003800000 */
.L_x_71:
[----:B------:R-:W-:-:S07]  /*0ed0*/  FADD.FTZ R0, R3, R0 ;  /* 0x0000000003007221 */ /* 0x000fce0000010000 */
.L_x_79:
[----:B------:R-:W-:Y:S05]  /*0ee0*/  BSYNC.RECONVERGENT B1 ;  /* 0x0000000000017941 */ /* 0x000fea0003800200 */
.L_x_69:
[----:B------:R-:W-:-:S04]  /*0ef0*/  HFMA2 R5, -RZ, RZ, 0, 0 ;  /* 0x00000000ff057431 */ /* 0x000fc800000001ff */
[----:B0-----:R-:W-:Y:S05]  /*0f00*/  RET.REL.NODEC R4 `(_Z26adaptive_avg_pool1d_kernelPKfPfiii) ;  /* 0xfffffff0043c7950 */ /* 0x001fea0003c3ffff */
.L_x_80:
        /* <DEDUP_REMOVED lines=15> */
.L_x_91:


//--------------------- .text._Z27feature_mixing_block_kernelPKaPfiiii --------------------------
	.section	.text._Z27feature_mixing_block_kernelPKaPfiiii,"ax",@progbits
	.align	128
        .global         _Z27feature_mixing_block_kernelPKaPfiiii
        .type           _Z27feature_mixing_block_kernelPKaPfiiii,@function
        .size           _Z27feature_mixing_block_kernelPKaPfiiii,(.L_x_96 - _Z27feature_mixing_block_kernelPKaPfiiii)
        .other          _Z27feature_mixing_block_kernelPKaPfiiii,@"STO_CUDA_ENTRY STV_DEFAULT"
_Z27feature_mixing_block_kernelPKaPfiiii:
.text._Z27feature_mixing_block_kernelPKaPfiiii:
[----:B------:R-:W-:Y:S01]  /*0000*/  LDC R1, c[0x0][0x37c] ;  /* 0x0000df00ff017b82 */ /* 0x000fe20000000800 */
[----:B------:R-:W0:Y:S07]  /*0010*/  S2R R5, SR_TID.X ;  /* 0x0000000000057919 */ /* 0x000e2e0000002100 */
[----:B------:R-:W1:Y:S01]  /*0020*/  LDC.64 R2, c[0x0][0x398] ;  /* 0x0000e600ff027b82 */ /* 0x000e620000000a00 */
[----:B------:R-:W1:Y:S07]  /*0030*/  LDCU UR5, c[0x0][0x390] ;  /* 0x00007200ff0577ac */ /* 0x000e6e0008000800 */
[----:B------:R-:W0:Y:S08]  /*0040*/  S2UR UR4, SR_CTAID.X ;  /* 0x00000000000479c3 */ /* 0x000e300000002500 */
[----:B------:R-:W0:Y:S01]  /*0050*/  LDC R0, c[0x0][0x360] ;  /* 0x0000d800ff007b82 */ /* 0x000e220000000800 */
[----:B-1----:R-:W-:-:S02]  /*0060*/  IMAD R4, R2, UR5, RZ ;  /* 0x0000000502047c24 */ /* 0x002fc4000f8e02ff */
[----:B0-----:R-:W-:Y:S02]  /*0070*/  IMAD R0, R0, UR4, R5 ;  /* 0x0000000400007c24 */ /* 0x001fe4000f8e0205 */
[----:B------:R-:W-:-:S05]  /*0080*/  IMAD R5, R4, R3, RZ ;  /* 0x0000000304057224 */ /* 0x000fca00078e02ff */
[----:B------:R-:W-:-:S13]  /*0090*/  ISETP.GE.AND P0, PT, R0, R5, PT ;  /* 0x000000050000720c */ /* 0x000fda0003f06270 */
[----:B------:R-:W-:Y:S05]  /*00a0*/  @P0 EXIT ;  /* 0x000000000000094d */ /* 0x000fea0003800000 */
[----:B------:R-:W-:Y:S01]  /*00b0*/  IMAD R5, R2, R3, RZ ;  /* 0x0000000302057224 */ /* 0x000fe200078e02ff */
[----:B------:R-:W0:Y:S01]  /*00c0*/  LDCU UR7, c[0x0][0x394] ;  /* 0x00007280ff0777ac */ /* 0x000e220008000800 */
[----:B------:R-:W-:-:S03]  /*00d0*/  HFMA2 R22, -RZ, RZ, 0, 0 ;  /* 0x00000000ff167431 */ /* 0x000fc600000001ff */
[-C--:B------:R-:W-:Y:S01]  /*00e0*/  IABS R9, R5.reuse ;  /* 0x0000000500097213 */ /* 0x080fe20000000000 */
[----:B------:R-:W1:Y:S01]  /*00f0*/  LDCU.64 UR8, c[0x0][0x358] ;  /* 0x00006b00ff0877ac */ /* 0x000e620008000a00 */
[----:B------:R-:W-:Y:S02]  /*0100*/  IABS R8, R5 ;  /* 0x0000000500087213 */ /* 0x000fe40000000000 */
[----:B------:R-:W2:Y:S01]  /*0110*/  I2F.RP R3, R9 ;  /* 0x0000000900037306 */ /* 0x000ea20000209400 */
[----:B0-----:R-:W-:-:S07]  /*0120*/  UISETP.GE.AND UP0, UPT, UR7, 0x1, UPT ;  /* 0x000000010700788c */ /* 0x001fce000bf06270 */
[----:B--2---:R-:W0:Y:S02]  /*0130*/  MUFU.RCP R3, R3 ;  /* 0x0000000300037308 */ /* 0x004e240000001000 */
[----:B0-----:R-:W-:-:S06]  /*0140*/  VIADD R6, R3, 0xffffffe ;  /* 0x0ffffffe03067836 */ /* 0x001fcc0000000000 */
[----:B------:R0:W2:Y:S02]  /*0150*/  F2I.FTZ.U32.TRUNC.NTZ R7, R6 ;  /* 0x0000000600077305 */ /* 0x0000a4000021f000 */
[----:B0-----:R-:W-:Y:S01]  /*0160*/  IMAD.MOV.U32 R6, RZ, RZ, RZ ;  /* 0x000000ffff067224 */ /* 0x001fe200078e00ff */
[----:B--2---:R-:W-:-:S05]  /*0170*/  IADD3 R4, PT, PT, RZ, -R7, RZ ;  /* 0x80000007ff047210 */ /* 0x004fca0007ffe0ff */
[----:B------:R-:W-:Y:S01]  /*0180*/  IMAD R11, R4, R9, RZ ;  /* 0x00000009040b7224 */ /* 0x000fe200078e02ff */
[----:B------:R-:W-:-:S03]  /*0190*/  IABS R4, R0 ;  /* 0x0000000000047213 */ /* 0x000fc60000000000 */
[----:B------:R-:W-:Y:S01]  /*01a0*/  IMAD.HI.U32 R7, R7, R11, R6 ;  /* 0x0000000b07077227 */ /* 0x000fe200078e0006 */
[----:B------:R-:W-:Y:S02]  /*01b0*/  IABS R11, R2 ;  /* 0x00000002000b7213 */ /* 0x000fe40000000000 */
[----:B------:R-:W-:Y:S02]  /*01c0*/  IADD3 R6, PT, PT, RZ, -R8, RZ ;  /* 0x80000008ff067210 */ /* 0x000fe40007ffe0ff */
[----:B------:R-:W0:Y:S01]  /*01d0*/  I2F.RP R8, R11 ;  /* 0x0000000b00087306 */ /* 0x000e220000209400 */
[----:B------:R-:W-:-:S04]  /*01e0*/  IMAD.HI.U32 R3, R7, R4, RZ ;  /* 0x0000000407037227 */ /* 0x000fc800078e00ff */
[----:B------:R-:W-:-:S05]  /*01f0*/  IMAD R4, R3, R6, R4 ;  /* 0x0000000603047224 */ /* 0x000fca00078e0204 */
[----:B------:R-:W-:Y:S01]  /*0200*/  ISETP.GT.U32.AND P2, PT, R9, R4, PT ;  /* 0x000000040900720c */ /* 0x000fe20003f44070 */
[----:B0-----:R-:W0:-:S12]  /*0210*/  MUFU.RCP R8, R8 ;  /* 0x0000000800087308 */ /* 0x001e180000001000 */
[----:B------:R-:W-:Y:S02]  /*0220*/  @!P2 IMAD.IADD R4, R4, 0x1, -R9 ;  /* 0x000000010404a824 */ /* 0x000fe400078e0a09 */
[----:B------:R-:W-:Y:S01]  /*0230*/  @!P2 VIADD R3, R3, 0x1 ;  /* 0x000000010303a836 */ /* 0x000fe20000000000 */
[----:B------:R-:W-:Y:S02]  /*0240*/  ISETP.NE.AND P2, PT, R5, RZ, PT ;  /* 0x000000ff0500720c */ /* 0x000fe40003f45270 */
[----:B------:R-:W-:Y:S02]  /*0250*/  ISETP.GE.U32.AND P0, PT, R4, R9, PT ;  /* 0x000000090400720c */ /* 0x000fe40003f06070 */
[----:B------:R-:W-:Y:S02]  /*0260*/  LOP3.LUT R4, R0, R5, RZ, 0x3c, !PT ;  /* 0x0000000500047212 */ /* 0x000fe400078e3cff */
[----:B0-----:R-:W-:Y:S02]  /*0270*/  IADD3 R6, PT, PT, R8, 0xffffffe, RZ ;  /* 0x0ffffffe08067810 */ /* 0x001fe40007ffe0ff */
[----:B------:R-:W-:-:S02]  /*0280*/  ISETP.GE.AND P1, PT, R4, RZ, PT ;  /* 0x000000ff0400720c */ /* 0x000fc40003f26270 */
[----:B------:R0:W2:Y:S05]  /*0290*/  F2I.FTZ.U32.TRUNC.NTZ R7, R6 ;  /* 0x0000000600077305 */ /* 0x0000aa000021f000 */
[----:B------:R-:W-:Y:S01]  /*02a0*/  @P0 IADD3 R3, PT, PT, R3, 0x1, RZ ;  /* 0x0000000103030810 */ /* 0x000fe20007ffe0ff */
[----:B0-----:R-:W-:-:S05]  /*02b0*/  HFMA2 R6, -RZ, RZ, 0, 0 ;  /* 0x00000000ff067431 */ /* 0x001fca00000001ff */
[----:B------:R-:W-:Y:S01]  /*02c0*/  @!P1 IMAD.MOV R3, RZ, RZ, -R3 ;  /* 0x000000ffff039224 */ /* 0x000fe200078e0a03 */
[----:B------:R-:W-:Y:S02]  /*02d0*/  @!P2 LOP3.LUT R3, RZ, R5, RZ, 0x33, !PT ;  /* 0x00000005ff03a212 */ /* 0x000fe400078e33ff */
[----:B--2---:R-:W-:-:S03]  /*02e0*/  IADD3 R8, PT, PT, RZ, -R7, RZ ;  /* 0x80000007ff087210 */ /* 0x004fc60007ffe0ff */
[----:B------:R-:W-:Y:S02]  /*02f0*/  IMAD.MOV R4, RZ, RZ, -R3 ;  /* 0x000000ffff047224 */ /* 0x000fe400078e0a03 */
[----:B------:R-:W-:Y:S02]  /*0300*/  IMAD R9, R8, R11, RZ ;  /* 0x0000000b08097224 */ /* 0x000fe400078e02ff */
[----:B------:R-:W-:Y:S02]  /*0310*/  IMAD R5, R5, R4, R0 ;  /* 0x0000000405057224 */ /* 0x000fe400078e0200 */
[----:B------:R-:W-:-:S03]  /*0320*/  IMAD.HI.U32 R6, R7, R9, R6 ;  /* 0x0000000907067227 */ /* 0x000fc600078e0006 */
[----:B------:R-:W-:Y:S02]  /*0330*/  IABS R4, R5 ;  /* 0x0000000500047213 */ /* 0x000fe40000000000 */
[----:B------:R-:W-:-:S03]  /*0340*/  ISETP.GE.AND P2, PT, R5, RZ, PT ;  /* 0x000000ff0500720c */ /* 0x000fc60003f46270 */
[----:B------:R-:W-:-:S04]  /*0350*/  IMAD.HI.U32 R6, R6, R4, RZ ;  /* 0x0000000406067227 */ /* 0x000fc800078e00ff */
[----:B------:R-:W-:-:S04]  /*0360*/  IMAD.MOV R6, RZ, RZ, -R6 ;  /* 0x000000ffff067224 */ /* 0x000fc800078e0a06 */
[----:B------:R-:W-:-:S05]  /*0370*/  IMAD R4, R11, R6, R4 ;  /* 0x000000060b047224 */ /* 0x000fca00078e0204 */
[----:B------:R-:W-:-:S13]  /*0380*/  ISETP.GT.U32.AND P0, PT, R11, R4, PT ;  /* 0x000000040b00720c */ /* 0x000fda0003f04070 */
[----:B------:R-:W-:Y:S02]  /*0390*/  @!P0 IADD3 R4, PT, PT, R4, -R11, RZ ;  /* 0x8000000b04048210 */ /* 0x000fe40007ffe0ff */
[----:B------:R-:W-:Y:S02]  /*03a0*/  ISETP.NE.AND P0, PT, R2, RZ, PT ;  /* 0x000000ff0200720c */ /* 0x000fe40003f05270 */
[----:B------:R-:W-:-:S13]  /*03b0*/  ISETP.GT.U32.AND P1, PT, R11, R4, PT ;  /* 0x000000040b00720c */ /* 0x000fda0003f24070 */
[----:B------:R-:W-:-:S05]  /*03c0*/  @!P1 IMAD.IADD R4, R4, 0x1, -R11 ;  /* 0x0000000104049824 */ /* 0x000fca00078e0a0b */
[----:B------:R-:W-:-:S05]  /*03d0*/  MOV R5, R4 ;  /* 0x0000000400057202 */ /* 0x000fca0000000f00 */
[----:B------:R-:W-:Y:S01]  /*03e0*/  @!P2 IMAD.MOV R5, RZ, RZ, -R5 ;  /* 0x000000ffff05a224 */ /* 0x000fe200078e0a05 */
[----:B------:R-:W-:Y:S01]  /*03f0*/  @!P0 LOP3.LUT R5, RZ, R2, RZ, 0x33, !PT ;  /* 0x00000002ff058212 */ /* 0x000fe200078e33ff */
[----:B-1----:R-:W-:Y:S06]  /*0400*/  BRA.U !UP0, `(.L_x_81) ;  /* 0x0000000d08007547 */ /* 0x002fec000b800000 */
[----:B------:R-:W-:Y:S01]  /*0410*/  UISETP.GE.U32.AND UP1, UPT, UR7, 0x10, UPT ;  /* 0x000000100700788c */ /* 0x000fe2000bf26070 */
[----:B------:R-:W-:Y:S01]  /*0420*/  IMAD.MOV.U32 R22, RZ, RZ, RZ ;  /* 0x000000ffff167224 */ /* 0x000fe200078e00ff */
[----:B------:R-:W-:Y:S01]  /*0430*/  ULOP3.LUT UR4, UR7, 0xf, URZ, 0xc0, !UPT ;  /* 0x0000000f07047892 */ /* 0x000fe2000f8ec0ff */
[----:B------:R-:W-:-:S03]  /*0440*/  MOV R6, RZ ;  /* 0x000000ff00067202 */ /* 0x000fc60000000f00 */
[----:B------:R-:W-:-:S03]  /*0450*/  UISETP.NE.AND UP0, UPT, UR4, URZ, UPT ;  /* 0x000000ff0400728c */ /* 0x000fc6000bf05270 */
[----:B------:R-:W-:Y:S08]  /*0460*/  BRA.U !UP1, `(.L_x_82) ;  /* 0x0000000509707547 */ /* 0x000ff0000b800000 */
[----:B------:R-:W-:Y:S01]  /*0470*/  ULOP3.LUT UR5, UR7, 0x7ffffff0, URZ, 0xc0, !UPT ;  /* 0x7ffffff007057892 */ /* 0x000fe2000f8ec0ff */
[----:B------:R-:W-:Y:S01]  /*0480*/  IMAD R4, R3, R2, RZ ;  /* 0x0000000203047224 */ /* 0x000fe200078e02ff */
[----:B------:R-:W-:Y:S01]  /*0490*/  SHF.R.S32.HI R7, RZ, 0x1f, R2 ;  /* 0x0000001fff077819 */ /* 0x000fe20000011402 */
[----:B------:R-:W-:Y:S01]  /*04a0*/  IMAD.MOV.U32 R22, RZ, RZ, RZ ;  /* 0x000000ffff167224 */ /* 0x000fe200078e00ff */
[----:B------:R-:W0:Y:S01]  /*04b0*/  LDCU.64 UR10, c[0x0][0x380] ;  /* 0x00007000ff0a77ac */ /* 0x000e220008000a00 */
[----:B------:R-:W-:Y:S01]  /*04c0*/  IMAD R9, R4, UR7, R5 ;  /* 0x0000000704097c24 */ /* 0x000fe2000f8e0205 */
[----:B------:R-:W-:Y:S01]  /*04d0*/  MOV R6, UR5 ;  /* 0x0000000500067c02 */ /* 0x000fe20008000f00 */
[----:B------:R-:W-:-:S12]  /*04e0*/  UIADD3 UR6, UPT, UPT, -UR5, URZ, URZ ;  /* 0x000000ff05067290 */ /* 0x000fd8000fffe1ff */
.L_x_83:
[----:B0-----:R-:W-:-:S04]  /*04f0*/  IADD3 R10, P0, PT, R9, UR10, RZ ;  /* 0x0000000a090a7c10 */ /* 0x001fc8000ff1e0ff */
[----:B------:R-:W-:Y:S02]  /*0500*/  LEA.HI.X.SX32 R11, R9, UR11, 0x1, P0 ;  /* 0x0000000b090b7c11 */ /* 0x000fe400080f0eff */
[----:B------:R-:W-:-:S05]  /*0510*/  IADD3 R12, P0, PT, R10, R2, RZ ;  /* 0x000000020a0c7210 */ /* 0x000fca0007f1e0ff */
[C---:B------:R-:W-:Y:S01]  /*0520*/  IMAD.X R13, R7.reuse, 0x1, R11, P0 ;  /* 0x00000001070d7824 */ /* 0x040fe200000e060b */
[-C--:B------:R-:W-:Y:S01]  /*0530*/  IADD3 R16, P0, PT, R12, R2.reuse, RZ ;  /* 0x000000020c107210 */ /* 0x080fe20007f1e0ff */
[----:B------:R-:W2:Y:S03]  /*0540*/  LDG.E.S8 R11, desc[UR8][R10.64] ;  /* 0x000000080a0b7981 */ /* 0x000ea6000c1e1300 */
[C---:B------:R-:W-:Y:S02]  /*0550*/  IADD3.X R17, PT, PT, R7.reuse, R13, RZ, P0, !PT ;  /* 0x0000000d07117210 */ /* 0x040fe400007fe4ff */
[-C--:B------:R-:W-:Y:S01]  /*0560*/  IADD3 R20, P0, PT, R16, R2.reuse, RZ ;  /* 0x0000000210147210 */ /* 0x080fe20007f1e0ff */
[----:B------:R-:W3:Y:S04]  /*0570*/  LDG.E.S8 R13, desc[UR8][R12.64] ;  /* 0x000000080c0d7981 */ /* 0x000ee8000c1e1300 */
[C---:B------:R-:W-:Y:S01]  /*0580*/  IMAD.X R21, R7.reuse, 0x1, R17, P0 ;  /* 0x0000000107157824 */ /* 0x040fe200000e0611 */
[-C--:B------:R-:W-:Y:S01]  /*0590*/  IADD3 R26, P0, PT, R20, R2.reuse, RZ ;  /* 0x00000002141a7210 */ /* 0x080fe20007f1e0ff */
[----:B------:R0:W4:Y:S03]  /*05a0*/  LDG.E.S8 R23, desc[UR8][R16.64] ;  /* 0x0000000810177981 */ /* 0x000126000c1e1300 */
[----:B------:R-:W-:Y:S01]  /*05b0*/  IADD3.X R27, PT, PT, R7, R21, RZ, P0, !PT ;  /* 0x00000015071b7210 */ /* 0x000fe200007fe4ff */
[----:B------:R1:W5:Y:S01]  /*05c0*/  LDG.E.S8 R8, desc[UR8][R20.64] ;  /* 0x0000000814087981 */ /* 0x000362000c1e1300 */
[----:B------:R-:W-:-:S03]  /*05d0*/  IADD3 R28, P0, PT, R26, R2, RZ ;  /* 0x000000021a1c7210 */ /* 0x000fc60007f1e0ff */
[----:B------:R-:W5:Y:S02]  /*05e0*/  LDG.E.S8 R26, desc[UR8][R26.64] ;  /* 0x000000081a1a7981 */ /* 0x000f64000c1e1300 */
[----:B------:R-:W-:Y:S01]  /*05f0*/  IMAD.X R29, R7, 0x1, R27, P0 ;  /* 0x00000001071d7824 */ /* 0x000fe200000e061b */
[----:B------:R-:W-:-:S04]  /*0600*/  IADD3 R24, P0, PT, R28, R2, RZ ;  /* 0x000000021c187210 */ /* 0x000fc80007f1e0ff */
[----:B------:R-:W-:Y:S01]  /*0610*/  IADD3.X R25, PT, PT, R7, R29, RZ, P0, !PT ;  /* 0x0000001d07197210 */ /* 0x000fe200007fe4ff */
[----:B------:R1:W5:Y:S01]  /*0620*/  LDG.E.S8 R12, desc[UR8][R28.64] ;  /* 0x000000081c0c7981 */ /* 0x000362000c1e1300 */
[----:B------:R-:W-:-:S05]  /*0630*/  IADD3 R18, P0, PT, R24, R2, RZ ;  /* 0x0000000218127210 */ /* 0x000fca0007f1e0ff */
[C---:B------:R-:W-:Y:S01]  /*0640*/  IMAD.X R19, R7.reuse, 0x1, R25, P0 ;  /* 0x0000000107137824 */ /* 0x040fe200000e0619 */
[-C--:B------:R-:W-:Y:S01]  /*0650*/  IADD3 R14, P0, PT, R18, R2.reuse, RZ ;  /* 0x00000002120e7210 */ /* 0x080fe20007f1e0ff */
[----:B------:R-:W5:Y:S03]  /*0660*/  LDG.E.S8 R25, desc[UR8][R24.64] ;  /* 0x0000000818197981 */ /* 0x000f66000c1e1300 */
[----:B------:R-:W-:Y:S01]  /*0670*/  IADD3.X R15, PT, PT, R7, R19, RZ, P0, !PT ;  /* 0x00000013070f7210 */ /* 0x000fe200007fe4ff */
[----:B------:R1:W5:Y:S01]  /*0680*/  LDG.E.S8 R4, desc[UR8][R18.64] ;  /* 0x0000000812047981 */ /* 0x000362000c1e1300 */
[----:B0-----:R-:W-:-:S05]  /*0690*/  IADD3 R16, P0, PT, R14, R2, RZ ;  /* 0x000000020e107210 */ /* 0x001fca0007f1e0ff */
[C---:B------:R-:W-:Y:S01]  /*06a0*/  IMAD.X R17, R7.reuse, 0x1, R15, P0 ;  /* 0x0000000107117824 */ /* 0x040fe200000e060f */
[-C--:B-1----:R-:W-:Y:S01]  /*06b0*/  IADD3 R20, P0, PT, R16, R2.reuse, RZ ;  /* 0x0000000210147210 */ /* 0x082fe20007f1e0ff */
[----:B------:R0:W5:Y:S03]  /*06c0*/  LDG.E.S8 R24, desc[UR8][R14.64] ;  /* 0x000000080e187981 */ /* 0x000166000c1e1300 */
[----:B------:R-:W-:Y:S01]  /*06d0*/  IADD3.X R21, PT, PT, R7, R17, RZ, P0, !PT ;  /* 0x0000001107157210 */ /* 0x000fe200007fe4ff */
[----:B------:R1:W5:Y:S01]  /*06e0*/  LDG.E.S8 R10, desc[UR8][R16.64] ;  /* 0x00000008100a7981 */ /* 0x000362000c1e1300 */
[----:B------:R-:W-:-:S03]  /*06f0*/  IADD3 R28, P0, PT, R20, R2, RZ ;  /* 0x00000002141c7210 */ /* 0x000fc60007f1e0ff */
[----:B------:R1:W5:Y:S02]  /*0700*/  LDG.E.S8 R27, desc[UR8][R20.64] ;  /* 0x00000008141b7981 */ /* 0x000364000c1e1300 */
[----:B------:R-:W-:Y:S01]  /*0710*/  IMAD.X R29, R7, 0x1, R21, P0 ;  /* 0x00000001071d7824 */ /* 0x000fe200000e0615 */
[----:B------:R-:W-:-:S04]  /*0720*/  IADD3 R18, P0, PT, R28, R2, RZ ;  /* 0x000000021c127210 */ /* 0x000fc80007f1e0ff */
[----:B------:R-:W-:Y:S01]  /*0730*/  IADD3.X R19, PT, PT, R7, R29, RZ, P0, !PT ;  /* 0x0000001d07137210 */ /* 0x000fe200007fe4ff */
[----:B------:R-:W5:Y:S01]  /*0740*/  LDG.E.S8 R28, desc[UR8][R28.64] ;  /* 0x000000081c1c7981 */ /* 0x000f62000c1e1300 */
[----:B0-----:R-:W-:-:S03]  /*0750*/  IADD3 R14, P0, PT, R18, R2, RZ ;  /* 0x00000002120e7210 */ /* 0x001fc60007f1e0ff */
[----:B------:R-:W5:Y:S02]  /*0760*/  LDG.E.S8 R18, desc[UR8][R18.64] ;  /* 0x0000000812127981 */ /* 0x000f64000c1e1300 */
[----:B------:R-:W-:Y:S01]  /*0770*/  IMAD.X R15, R7, 0x1, R19, P0 ;  /* 0x00000001070f7824 */ /* 0x000fe200000e0613 */
[----:B-1----:R-:W-:-:S04]  /*0780*/  IADD3 R16, P0, PT, R14, R2, RZ ;  /* 0x000000020e107210 */ /* 0x002fc80007f1e0ff */
[----:B------:R-:W-:Y:S01]  /*0790*/  IADD3.X R17, PT, PT, R7, R15, RZ, P0, !PT ;  /* 0x0000000f07117210 */ /* 0x000fe200007fe4ff */
[----:B------:R-:W5:Y:S01]  /*07a0*/  LDG.E.S8 R14, desc[UR8][R14.64] ;  /* 0x000000080e0e7981 */ /* 0x000f62000c1e1300 */
[----:B------:R-:W-:-:S03]  /*07b0*/  IADD3 R20, P0, PT, R16, R2, RZ ;  /* 0x0000000210147210 */ /* 0x000fc60007f1e0ff */
[----:B------:R-:W5:Y:S02]  /*07c0*/  LDG.E.S8 R16, desc[UR8][R16.64] ;  /* 0x0000000810107981 */ /* 0x000f64000c1e1300 */
[----:B------:R-:W-:-:S05]  /*07d0*/  IMAD.X R21, R7, 0x1, R17, P0 ;  /* 0x0000000107157824 */ /* 0x000fca00000e0611 */
[----:B------:R-:W5:Y:S01]  /*07e0*/  LDG.E.S8 R20, desc[UR8][R20.64] ;  /* 0x0000000814147981 */ /* 0x000f62000c1e1300 */
[----:B------:R-:W-:-:S04]  /*07f0*/  UIADD3 UR6, UPT, UPT, UR6, 0x10, URZ ;  /* 0x0000001006067890 */ /* 0x000fc8000fffe0ff */
[----:B------:R-:W-:Y:S01]  /*0800*/  UISETP.NE.AND UP1, UPT, UR6, URZ, UPT ;  /* 0x000000ff0600728c */ /* 0x000fe2000bf25270 */
[----:B------:R-:W-:Y:S01]  /*0810*/  LEA R9, R2, R9, 0x4 ;  /* 0x0000000902097211 */ /* 0x000fe200078e20ff */
[----:B--2---:R-:W0:Y:S08]  /*0820*/  I2F.S16 R11, R11 ;  /* 0x0000000b000b7306 */ /* 0x004e300000101400 */
[----:B---3--:R-:W1:Y:S08]  /*0830*/  I2F.S16 R13, R13 ;  /* 0x0000000d000d7306 */ /* 0x008e700000101400 */
[----:B----4-:R-:W2:Y:S01]  /*0840*/  I2F.S16 R23, R23 ;  /* 0x0000001700177306 */ /* 0x010ea20000101400 */
[----:B0-----:R-:W-:-:S07]  /*0850*/  FADD R22, R11, R22 ;  /* 0x000000160b167221 */ /* 0x001fce0000000000 */
[----:B-----5:R-:W0:Y:S01]  /*0860*/  I2F.S16 R8, R8 ;  /* 0x0000000800087306 */ /* 0x020e220000101400 */
[----:B-1----:R-:W-:-:S07]  /*0870*/  FADD R22, R22, R13 ;  /* 0x0000000d16167221 */ /* 0x002fce0000000000 */
[----:B------:R-:W1:Y:S01]  /*0880*/  I2F.S16 R26, R26 ;  /* 0x0000001a001a7306 */ /* 0x000e620000101400 */
[----:B--2---:R-:W-:-:S07]  /*0890*/  FADD R23, R22, R23 ;  /* 0x0000001716177221 */ /* 0x004fce0000000000 */
[----:B------:R-:W2:Y:S01]  /*08a0*/  I2F.S16 R12, R12 ;  /* 0x0000000c000c7306 */ /* 0x000ea20000101400 */
[----:B0-----:R-:W-:-:S07]  /*08b0*/  FADD R23, R23, R8 ;  /* 0x0000000817177221 */ /* 0x001fce0000000000 */
[----:B------:R-:W0:Y:S01]  /*08c0*/  I2F.S16 R25, R25 ;  /* 0x0000001900197306 */ /* 0x000e220000101400 */
        /* <DEDUP_REMOVED lines=18> */
[----:B-1----:R-:W-:-:S04]  /*09f0*/  FADD R27, R27, R14 ;  /* 0x0000000e1b1b7221 */ /* 0x002fc80000000000 */
[----:B--2---:R-:W-:-:S04]  /*0a00*/  FADD R27, R27, R16 ;  /* 0x000000101b1b7221 */ /* 0x004fc80000000000 */
[----:B0-----:R-:W-:Y:S01]  /*0a10*/  FADD R22, R27, R20 ;  /* 0x000000141b167221 */ /* 0x001fe20000000000 */
[----:B------:R-:W-:Y:S06]  /*0a20*/  BRA.U UP1, `(.L_x_83) ;  /* 0xfffffff901b07547 */ /* 0x000fec000b83ffff */
.L_x_82:
[----:B------:R-:W-:Y:S05]  /*0a30*/  BRA.U !UP0, `(.L_x_81) ;  /* 0x0000000508747547 */ /* 0x000fea000b800000 */
[----:B------:R-:W-:Y:S02]  /*0a40*/  UISETP.GE.U32.AND UP0, UPT, UR4, 0x8, UPT ;  /* 0x000000080400788c */ /* 0x000fe4000bf06070 */
[----:B------:R-:W-:-:S04]  /*0a50*/  ULOP3.LUT UR5, UR7, 0x7, URZ, 0xc0, !UPT ;  /* 0x0000000707057892 */ /* 0x000fc8000f8ec0ff */
[----:B------:R-:W-:-:S03]  /*0a60*/  UISETP.NE.AND UP1, UPT, UR5, URZ, UPT ;  /* 0x000000ff0500728c */ /* 0x000fc6000bf25270 */
[----:B------:R-:W-:Y:S08]  /*0a70*/  BRA.U !UP0, `(.L_x_84) ;  /* 0x0000000108b47547 */ /* 0x000ff0000b800000 */
[----:B------:R-:W0:Y:S01]  /*0a80*/  LDCU.64 UR10, c[0x0][0x380] ;  /* 0x00007000ff0a77ac */ /* 0x000e220008000a00 */
[----:B------:R-:W-:Y:S01]  /*0a90*/  IMAD R4, R3, UR7, R6 ;  /* 0x0000000703047c24 */ /* 0x000fe2000f8e0206 */
[----:B------:R-:W-:-:S03]  /*0aa0*/  SHF.R.S32.HI R7, RZ, 0x1f, R2 ;  /* 0x0000001fff077819 */ /* 0x000fc60000011402 */
[----:B------:R-:W-:-:S05]  /*0ab0*/  IMAD R4, R4, R2, R5 ;  /* 0x0000000204047224 */ /* 0x000fca00078e0205 */
[----:B0-----:R-:W-:-:S04]  /*0ac0*/  IADD3 R18, P0, PT, R4, UR10, RZ ;  /* 0x0000000a04127c10 */ /* 0x001fc8000ff1e0ff */
[----:B------:R-:W-:Y:S02]  /*0ad0*/  LEA.HI.X.SX32 R19, R4, UR11, 0x1, P0 ;  /* 0x0000000b04137c11 */ /* 0x000fe400080f0eff */
[----:B------:R-:W-:-:S03]  /*0ae0*/  IADD3 R20, P0, PT, R18, R2, RZ ;  /* 0x0000000212147210 */ /* 0x000fc60007f1e0ff */
[----:B------:R0:W2:Y:S02]  /*0af0*/  LDG.E.S8 R4, desc[UR8][R18.64] ;  /* 0x0000000812047981 */ /* 0x0000a4000c1e1300 */
[----:B------:R-:W-:Y:S01]  /*0b00*/  IMAD.X R21, R7, 0x1, R19, P0 ;  /* 0x0000000107157824 */ /* 0x000fe200000e0613 */
[----:B------:R-:W-:-:S04]  /*0b10*/  IADD3 R10, P0, PT, R20, R2, RZ ;  /* 0x00000002140a7210 */ /* 0x000fc80007f1e0ff */
[----:B------:R-:W-:Y:S01]  /*0b20*/  IADD3.X R11, PT, PT, R7, R21, RZ, P0, !PT ;  /* 0x00000015070b7210 */ /* 0x000fe200007fe4ff */
[----:B------:R-:W3:Y:S01]  /*0b30*/  LDG.E.S8 R20, desc[UR8][R20.64] ;  /* 0x0000000814147981 */ /* 0x000ee2000c1e1300 */
[----:B------:R-:W-:-:S03]  /*0b40*/  IADD3 R12, P0, PT, R10, R2, RZ ;  /* 0x000000020a0c7210 */ /* 0x000fc60007f1e0ff */
[----:B------:R-:W4:Y:S02]  /*0b50*/  LDG.E.S8 R10, desc[UR8][R10.64] ;  /* 0x000000080a0a7981 */ /* 0x000f24000c1e1300 */
[----:B------:R-:W-:Y:S01]  /*0b60*/  IMAD.X R13, R7, 0x1, R11, P0 ;  /* 0x00000001070d7824 */ /* 0x000fe200000e060b */
[----:B------:R-:W-:-:S04]  /*0b70*/  IADD3 R8, P0, PT, R12, R2, RZ ;  /* 0x000000020c087210 */ /* 0x000fc80007f1e0ff */
[----:B------:R-:W-:Y:S01]  /*0b80*/  IADD3.X R9, PT, PT, R7, R13, RZ, P0, !PT ;  /* 0x0000000d07097210 */ /* 0x000fe200007fe4ff */
[----:B------:R-:W5:Y:S01]  /*0b90*/  LDG.E.S8 R12, desc[UR8][R12.64] ;  /* 0x000000080c0c7981 */ /* 0x000f62000c1e1300 */
[----:B------:R-:W-:-:S03]  /*0ba0*/  IADD3 R14, P0, PT, R8, R2, RZ ;  /* 0x00000002080e7210 */ /* 0x000fc60007f1e0ff */
[----:B------:R-:W5:Y:S02]  /*0bb0*/  LDG.E.S8 R8, desc[UR8][R8.64] ;  /* 0x0000000808087981 */ /* 0x000f64000c1e1300 */
[----:B------:R-:W-:Y:S01]  /*0bc0*/  IMAD.X R15, R7, 0x1, R9, P0 ;  /* 0x00000001070f7824 */ /* 0x000fe200000e0609 */
[----:B------:R-:W-:-:S04]  /*0bd0*/  IADD3 R16, P0, PT, R14, R2, RZ ;  /* 0x000000020e107210 */ /* 0x000fc80007f1e0ff */
[----:B------:R-:W-:Y:S01]  /*0be0*/  IADD3.X R17, PT, PT, R7, R15, RZ, P0, !PT ;  /* 0x0000000f07117210 */ /* 0x000fe200007fe4ff */
[----:B------:R-:W5:Y:S01]  /*0bf0*/  LDG.E.S8 R14, desc[UR8][R14.64] ;  /* 0x000000080e0e7981 */ /* 0x000f62000c1e1300 */
[----:B0-----:R-:W-:-:S03]  /*0c00*/  IADD3 R18, P0, PT, R16, R2, RZ ;  /* 0x0000000210127210 */ /* 0x001fc60007f1e0ff */
[----:B------:R-:W5:Y:S02]  /*0c10*/  LDG.E.S8 R16, desc[UR8][R16.64] ;  /* 0x0000000810107981 */ /* 0x000f64000c1e1300 */
[----:B------:R-:W-:-:S05]  /*0c20*/  IMAD.X R19, R7, 0x1, R17, P0 ;  /* 0x0000000107137824 */ /* 0x000fca00000e0611 */
[----:B------:R-:W5:Y:S01]  /*0c30*/  LDG.E.S8 R18, desc[UR8][R18.64] ;  /* 0x0000000812127981 */ /* 0x000f62000c1e1300 */
[----:B------:R-:W-:Y:S01]  /*0c40*/  IADD3 R6, PT, PT, R6, 0x8, RZ ;  /* 0x0000000806067810 */ /* 0x000fe20007ffe0ff */
        /* <DEDUP_REMOVED lines=13> */
[----:B--2---:R-:W-:-:S04]  /*0d20*/  FADD R7, R7, R14 ;  /* 0x0000000e07077221 */ /* 0x004fc80000000000 */
[----:B0-----:R-:W-:-:S04]  /*0d30*/  FADD R22, R7, R22 ;  /* 0x0000001607167221 */ /* 0x001fc80000000000 */
[----:B-1----:R-:W-:-:S07]  /*0d40*/  FADD R22, R22, R9 ;  /* 0x0000000916167221 */ /* 0x002fce0000000000 */
.L_x_84:
        /* <DEDUP_REMOVED lines=12> */
[----:B------:R-:W2:Y:S02]  /*0e10*/  LDG.E.S8 R8, desc[UR8][R8.64] ;  /* 0x0000000808087981 */ /* 0x000ea4000c1e1300 */
[----:B------:R-:W-:Y:S01]  /*0e20*/  IMAD.X R11, R7, 0x1, R9, P0 ;  /* 0x00000001070b7824 */ /* 0x000fe200000e0609 */
[----:B------:R-:W-:-:S04]  /*0e30*/  IADD3 R12, P0, PT, R10, R2, RZ ;  /* 0x000000020a0c7210 */ /* 0x000fc80007f1e0ff */
[----:B------:R-:W-:Y:S01]  /*0e40*/  IADD3.X R13, PT, PT, R7, R11, RZ, P0, !PT ;  /* 0x0000000b070d7210 */ /* 0x000fe200007fe4ff */
[----:B------:R-:W3:Y:S01]  /*0e50*/  LDG.E.S8 R10, desc[UR8][R10.64] ;  /* 0x000000080a0a7981 */ /* 0x000ee2000c1e1300 */
[----:B------:R-:W-:-:S03]  /*0e60*/  IADD3 R14, P0, PT, R12, R2, RZ ;  /* 0x000000020c0e7210 */ /* 0x000fc60007f1e0ff */
[----:B------:R-:W4:Y:S02]  /*0e70*/  LDG.E.S8 R12, desc[UR8][R12.64] ;  /* 0x000000080c0c7981 */ /* 0x000f24000c1e1300 */
        /* <DEDUP_REMOVED lines=8> */
[----:B-1----:R-:W-:-:S04]  /*0f00*/  FADD R4, R7, R4 ;  /* 0x0000000407047221 */ /* 0x002fc80000000000 */
[----:B--2---:R-:W-:-:S04]  /*0f10*/  FADD R4, R4, R17 ;  /* 0x0000001104047221 */ /* 0x004fc80000000000 */
[----:B0-----:R-:W-:-:S07]  /*0f20*/  FADD R22, R4, R19 ;  /* 0x0000001304167221 */ /* 0x001fce0000000000 */
.L_x_85:
[----:B------:R-:W-:Y:S05]  /*0f30*/  BRA.U !UP1, `(.L_x_81) ;  /* 0x0000000109347547 */ /* 0x000fea000b800000 */
[----:B------:R-:W-:Y:S01]  /*0f40*/  IMAD R3, R3, UR7, R6 ;  /* 0x0000000703037c24 */ /* 0x000fe2000f8e0206 */
[----:B------:R-:W0:Y:S03]  /*0f50*/  LDCU.64 UR10, c[0x0][0x380] ;  /* 0x00007000ff0a77ac */ /* 0x000e260008000a00 */
[----:B------:R-:W-:Y:S01]  /*0f60*/  IMAD R3, R3, R2, R5 ;  /* 0x0000000203037224 */ /* 0x000fe200078e0205 */
[----:B------:R-:W-:-:S12]  /*0f70*/  UIADD3 UR4, UPT, UPT, -UR4, URZ, URZ ;  /* 0x000000ff04047290 */ /* 0x000fd8000fffe1ff */
.L_x_86:
[----:B0-----:R-:W-:-:S04]  /*0f80*/  IADD3 R4, P0, PT, R3, UR10, RZ ;  /* 0x0000000a03047c10 */ /* 0x001fc8000ff1e0ff */
[----:B------:R-:W-:-:S05]  /*0f90*/  LEA.HI.X.SX32 R5, R3, UR11, 0x1, P0 ;  /* 0x0000000b03057c11 */ /* 0x000fca00080f0eff */
[----:B------:R-:W2:Y:S01]  /*0fa0*/  LDG.E.S8 R4, desc[UR8][R4.64] ;  /* 0x0000000804047981 */ /* 0x000ea2000c1e1300 */
[----:B------:R-:W-:Y:S01]  /*0fb0*/  UIADD3 UR4, UPT, UPT, UR4, 0x1, URZ ;  /* 0x0000000104047890 */ /* 0x000fe2000fffe0ff */
[----:B------:R-:W-:-:S03]  /*0fc0*/  IMAD.IADD R3, R3, 0x1, R2 ;  /* 0x0000000103037824 */ /* 0x000fc600078e0202 */
[----:B------:R-:W-:Y:S01]  /*0fd0*/  UISETP.NE.AND UP0, UPT, UR4, URZ, UPT ;  /* 0x000000ff0400728c */ /* 0x000fe2000bf05270 */
[----:B--2---:R-:W0:Y:S02]  /*0fe0*/  I2F.S16 R7, R4 ;  /* 0x0000000400077306 */ /* 0x004e240000101400 */
[----:B0-----:R-:W-:-:S06]  /*0ff0*/  FADD R22, R7, R22 ;  /* 0x0000001607167221 */ /* 0x001fcc0000000000 */
[----:B------:R-:W-:Y:S05]  /*1000*/  BRA.U UP0, `(.L_x_86) ;  /* 0xfffffffd00dc7547 */ /* 0x000fea000b83ffff */
.L_x_81:
[----:B------:R-:W0:Y:S02]  /*1010*/  LDC.64 R2, c[0x0][0x388] ;  /* 0x0000e200ff027b82 */ /* 0x000e240000000a00 */
[----:B0-----:R-:W-:-:S05]  /*1020*/  IMAD.WIDE R2, R0, 0x4, R2 ;  /* 0x0000000400027825 */ /* 0x001fca00078e0202 */
[----:B------:R-:W-:Y:S01]  /*1030*/  STG.E desc[UR8][R2.64], R22 ;  /* 0x0000001602007986 */ /* 0x000fe2000c101908 */
[----:B------:R-:W-:Y:S05]  /*1040*/  EXIT ;  /* 0x000000000000794d */ /* 0x000fea0003800000 */
.L_x_87:
        /* <DEDUP_REMOVED lines=11> */
.L_x_96:


//--------------------- .nv.shared.reserved.0     --------------------------
	.section	.nv.shared.reserved.0,"aw",@nobits
	.weak		__nv_reservedSMEM_offset_0_alias
	.size		__nv_reservedSMEM_offset_0_alias, 0, 64
	.other		__nv_reservedSMEM_offset_0_alias,@"STO_CUDA_RESERVED_SHARED STV_DEFAULT"
__nv_reservedSMEM_offset_0_alias:
	.zero		0
	.zero		64


//--------------------- .nv.constant0._Z17layer_norm_kernelPKfPfiiff --------------------------
	.section	.nv.constant0._Z17layer_norm_kernelPKfPfiiff,"a",@progbits
	.sectionflags	@""
	.align	4
.nv.constant0._Z17layer_norm_kernelPKfPfiiff:
	.zero		928


//--------------------- .nv.constant0._Z19linear_layer_kernelPKfPfiii --------------------------
	.section	.nv.constant0._Z19linear_layer_kernelPKfPfiii,"a",@progbits
	.sectionflags	@""
	.align	4
.nv.constant0._Z19linear_layer_kernelPKfPfiii:
	.zero		924


//--------------------- .nv.constant0._Z32transformer_decoder_layer_kernelPKfS0_Pfiiiif --------------------------
	.section	.nv.constant0._Z32transformer_decoder_layer_kernelPKfS0_Pfiiiif,"a",@progbits
	.sectionflags	@""
	.align	4
.nv.constant0._Z32transformer_decoder_layer_kernelPKfS0_Pfiiiif:
	.zero		940


//--------------------- .nv.constant0._Z26adaptive_avg_pool1d_kernelPKfPfiii --------------------------
	.section	.nv.constant0._Z26adaptive_avg_pool1d_kernelPKfPfiii,"a",@progbits
	.sectionflags	@""
	.align	4
.nv.constant0._Z26adaptive_avg_pool1d_kernelPKfPfiii:
	.zero		924


//--------------------- .nv.constant0._Z27feature_mixing_block_kernelPKaPfiiii --------------------------
	.section	.nv.constant0._Z27feature_mixing_block_kernelPKaPfiiii,"a",@progbits
	.sectionflags	@""
	.align	4
.nv.constant0._Z27feature_mixing_block_kernelPKaPfiiii:
	.zero		928


//--------------------- SYMBOLS --------------------------

	.type		.nv.reservedSmem.offset0,@object
	.size		.nv.reservedSmem.offset0,0x4
